	.target	sm_90a

	.elftype	@"ET_EXEC"


//--------------------- .note.nv.tkinfo           --------------------------
	.section	.note.nv.tkinfo,"",@"SHT_NOTE"
	.sectionflags	@"SHF_NOTE_NV_TKINFO"
	.tkinfo
        /*0018*/ 	.word	0x00000002
        /*0030*/ 	.string	""
        /*0030*/ 	.string	"ptxas"
        /*0030*/ 	.string	"Cuda compilation tools, release 13.0, V13.0.88"
        /*0030*/ 	.string	"Build cuda_13.0.r13.0/compiler.36424714_0"
        /*0030*/ 	.string	"-arch sm_90a -m 64 "



//--------------------- .note.nv.cuinfo           --------------------------
	.section	.note.nv.cuinfo,"",@"SHT_NOTE"
	.sectionflags	@"SHF_NOTE_NV_CUINFO"
        /*0018*/ 	.short	0x0002
        /*001a*/ 	.short	0x005a
        /*001c*/ 	.short	0x0082
	.zero		2


//--------------------- .nv.info                  --------------------------
	.section	.nv.info,"",@"SHT_CUDA_INFO"
	.align	4


	//----- nvinfo : EIATTR_REGCOUNT
	.align		4
        /*0000*/ 	.byte	0x04, 0x2f
        /*0002*/ 	.short	(.L_12 - .L_11)
	.align		4
.L_11:
        /*0004*/ 	.word	index@(_ZN7cutlass13device_kernelIN5flash19enable_sm80_to_sm89INS1_16FlashAttnFwdSm80INS1_25CollectiveMainloopFwdSm80ILi4ELi1ELb0EN4cute5tupleIJNS5_1CILi128EEENS7_ILi64EEENS7_ILi96EEEEEELi96ENS_10bfloat16_tEfNS_4arch4Sm80ELb1ELb0ELb0ELb1ELb1ELb1ELb1ELb0EEENS1_21CollectiveEpilogueFwdINS6_IJS8_SA_S9_EEENS6_IJNS7_ILi1EEESI_SI_EEESC_SE_Li128ELb1ELb1ELb0ELb0EEENS1_19SingleTileSchedulerILb1ELb0ELb1ELi128EEEEEEEEEvNT_6ParamsE)
        /*0008*/ 	.word	0x00000004


	//----- nvinfo : EIATTR_FRAME_SIZE
	.align		4
.L_12:
        /*000c*/ 	.byte	0x04, 0x11
        /*000e*/ 	.short	(.L_14 - .L_13)
	.align		4
.L_13:
        /*0010*/ 	.word	index@(_ZN7cutlass13device_kernelIN5flash19enable_sm80_to_sm89INS1_16FlashAttnFwdSm80INS1_25CollectiveMainloopFwdSm80ILi4ELi1ELb0EN4cute5tupleIJNS5_1CILi128EEENS7_ILi64EEENS7_ILi96EEEEEELi96ENS_10bfloat16_tEfNS_4arch4Sm80ELb1ELb0ELb0ELb1ELb1ELb1ELb1ELb0EEENS1_21CollectiveEpilogueFwdINS6_IJS8_SA_S9_EEENS6_IJNS7_ILi1EEESI_SI_EEESC_SE_Li128ELb1ELb1ELb0ELb0EEENS1_19SingleTileSchedulerILb1ELb0ELb1ELi128EEEEEEEEEvNT_6ParamsE)
        /*0014*/ 	.word	0x00000000


	//----- nvinfo : EIATTR_REGCOUNT
	.align		4
.L_14:
        /*0018*/ 	.byte	0x04, 0x2f
        /*001a*/ 	.short	(.L_16 - .L_15)
	.align		4
.L_15:
        /*001c*/ 	.word	index@(_ZN7cutlass13device_kernelIN5flash19enable_sm80_to_sm89INS1_16FlashAttnFwdSm80INS1_25CollectiveMainloopFwdSm80ILi4ELi1ELb0EN4cute5tupleIJNS5_1CILi128EEENS7_ILi64EEENS7_ILi96EEEEEELi96ENS_10bfloat16_tEfNS_4arch4Sm80ELb1ELb0ELb0ELb1ELb1ELb0ELb1ELb0EEENS1_21CollectiveEpilogueFwdINS6_IJS8_SA_S9_EEENS6_IJNS7_ILi1EEESI_SI_EEESC_SE_Li128ELb1ELb1ELb0ELb0EEENS1_19SingleTileSchedulerILb1ELb0ELb1ELi128EEEEEEEEEvNT_6ParamsE)
        /*0020*/ 	.word	0x00000004


	//----- nvinfo : EIATTR_FRAME_SIZE
	.align		4
.L_16:
        /*0024*/ 	.byte	0x04, 0x11
        /*0026*/ 	.short	(.L_18 - .L_17)
	.align		4
.L_17:
        /*0028*/ 	.word	index@(_ZN7cutlass13device_kernelIN5flash19enable_sm80_to_sm89INS1_16FlashAttnFwdSm80INS1_25CollectiveMainloopFwdSm80ILi4ELi1ELb0EN4cute5tupleIJNS5_1CILi128EEENS7_ILi64EEENS7_ILi96EEEEEELi96ENS_10bfloat16_tEfNS_4arch4Sm80ELb1ELb0ELb0ELb1ELb1ELb0ELb1ELb0EEENS1_21CollectiveEpilogueFwdINS6_IJS8_SA_S9_EEENS6_IJNS7_ILi1EEESI_SI_EEESC_SE_Li128ELb1ELb1ELb0ELb0EEENS1_19SingleTileSchedulerILb1ELb0ELb1ELi128EEEEEEEEEvNT_6ParamsE)
        /*002c*/ 	.word	0x00000000


	//----- nvinfo : EIATTR_REGCOUNT
	.align		4
.L_18:
        /*0030*/ 	.byte	0x04, 0x2f
        /*0032*/ 	.short	(.L_20 - .L_19)
	.align		4
.L_19:
        /*0034*/ 	.word	index@(_ZN7cutlass13device_kernelIN5flash19enable_sm80_to_sm89INS1_16FlashAttnFwdSm80INS1_25CollectiveMainloopFwdSm80ILi4ELi1ELb0EN4cute5tupleIJNS5_1CILi128EEENS7_ILi64EEENS7_ILi96EEEEEELi96ENS_10bfloat16_tEfNS_4arch4Sm80ELb1ELb0ELb0ELb0ELb1ELb0ELb1ELb0EEENS1_21CollectiveEpilogueFwdINS6_IJS8_SA_S9_EEENS6_IJNS7_ILi1EEESI_SI_EEESC_SE_Li128ELb0ELb1ELb0ELb0EEENS1_30DynamicPersistentTileSchedulerILi128ELi128ELb0ELb1ELb0EEEEEEEEEvNT_6ParamsE)
        /*0038*/ 	.word	0x00000004


	//----- nvinfo : EIATTR_FRAME_SIZE
	.align		4
.L_20:
        /*003c*/ 	.byte	0x04, 0x11
        /*003e*/ 	.short	(.L_22 - .L_21)
	.align		4
.L_21:
        /*0040*/ 	.word	index@(_ZN7cutlass13device_kernelIN5flash19enable_sm80_to_sm89INS1_16FlashAttnFwdSm80INS1_25CollectiveMainloopFwdSm80ILi4ELi1ELb0EN4cute5tupleIJNS5_1CILi128EEENS7_ILi64EEENS7_ILi96EEEEEELi96ENS_10bfloat16_tEfNS_4arch4Sm80ELb1ELb0ELb0ELb0ELb1ELb0ELb1ELb0EEENS1_21CollectiveEpilogueFwdINS6_IJS8_SA_S9_EEENS6_IJNS7_ILi1EEESI_SI_EEESC_SE_Li128ELb0ELb1ELb0ELb0EEENS1_30DynamicPersistentTileSchedulerILi128ELi128ELb0ELb1ELb0EEEEEEEEEvNT_6ParamsE)
        /*0044*/ 	.word	0x00000000


	//----- nvinfo : EIATTR_REGCOUNT
	.align		4
.L_22:
        /*0048*/ 	.byte	0x04, 0x2f
        /*004a*/ 	.short	(.L_24 - .L_23)
	.align		4
.L_23:
        /*004c*/ 	.word	index@(_ZN7cutlass13device_kernelIN5flash19enable_sm80_to_sm89INS1_16FlashAttnFwdSm80INS1_25CollectiveMainloopFwdSm80ILi4ELi1ELb0EN4cute5tupleIJNS5_1CILi128EEENS7_ILi48EEENS7_ILi96EEEEEELi96ENS_10bfloat16_tEfNS_4arch4Sm80ELb0ELb1ELb0ELb1ELb1ELb1ELb1ELb0EEENS1_21CollectiveEpilogueFwdINS6_IJS8_SA_S9_EEENS6_IJNS7_ILi1EEESI_SI_EEESC_SE_Li128ELb1ELb1ELb0ELb0EEENS1_19SingleTileSchedulerILb1ELb0ELb1ELi128EEEEEEEEEvNT_6ParamsE)
        /*0050*/ 	.word	0x00000004


	//----- nvinfo : EIATTR_FRAME_SIZE
	.align		4
.L_24:
        /*0054*/ 	.byte	0x04, 0x11
        /*0056*/ 	.short	(.L_26 - .L_25)
	.align		4
.L_25:
        /*0058*/ 	.word	index@(_ZN7cutlass13device_kernelIN5flash19enable_sm80_to_sm89INS1_16FlashAttnFwdSm80INS1_25CollectiveMainloopFwdSm80ILi4ELi1ELb0EN4cute5tupleIJNS5_1CILi128EEENS7_ILi48EEENS7_ILi96EEEEEELi96ENS_10bfloat16_tEfNS_4arch4Sm80ELb0ELb1ELb0ELb1ELb1ELb1ELb1ELb0EEENS1_21CollectiveEpilogueFwdINS6_IJS8_SA_S9_EEENS6_IJNS7_ILi1EEESI_SI_EEESC_SE_Li128ELb1ELb1ELb0ELb0EEENS1_19SingleTileSchedulerILb1ELb0ELb1ELi128EEEEEEEEEvNT_6ParamsE)
        /*005c*/ 	.word	0x00000000


	//----- nvinfo : EIATTR_REGCOUNT
	.align		4
.L_26:
        /*0060*/ 	.byte	0x04, 0x2f
        /*0062*/ 	.short	(.L_28 - .L_27)
	.align		4
.L_27:
        /*0064*/ 	.word	index@(_ZN7cutlass13device_kernelIN5flash19enable_sm80_to_sm89INS1_16FlashAttnFwdSm80INS1_25CollectiveMainloopFwdSm80ILi4ELi1ELb0EN4cute5tupleIJNS5_1CILi128EEENS7_ILi48EEENS7_ILi96EEEEEELi96ENS_10bfloat16_tEfNS_4arch4Sm80ELb0ELb1ELb0ELb1ELb1ELb0ELb1ELb0EEENS1_21CollectiveEpilogueFwdINS6_IJS8_SA_S9_EEENS6_IJNS7_ILi1EEESI_SI_EEESC_SE_Li128ELb1ELb1ELb0ELb0EEENS1_19SingleTileSchedulerILb1ELb0ELb1ELi128EEEEEEEEEvNT_6ParamsE)
        /*0068*/ 	.word	0x00000004


	//----- nvinfo : EIATTR_FRAME_SIZE
	.align		4
.L_28:
        /*006c*/ 	.byte	0x04, 0x11
        /*006e*/ 	.short	(.L_30 - .L_29)
	.align		4
.L_29:
        /*0070*/ 	.word	index@(_ZN7cutlass13device_kernelIN5flash19enable_sm80_to_sm89INS1_16FlashAttnFwdSm80INS1_25CollectiveMainloopFwdSm80ILi4ELi1ELb0EN4cute5tupleIJNS5_1CILi128EEENS7_ILi48EEENS7_ILi96EEEEEELi96ENS_10bfloat16_tEfNS_4arch4Sm80ELb0ELb1ELb0ELb1ELb1ELb0ELb1ELb0EEENS1_21CollectiveEpilogueFwdINS6_IJS8_SA_S9_EEENS6_IJNS7_ILi1EEESI_SI_EEESC_SE_Li128ELb1ELb1ELb0ELb0EEENS1_19SingleTileSchedulerILb1ELb0ELb1ELi128EEEEEEEEEvNT_6ParamsE)
        /*0074*/ 	.word	0x00000000


	//----- nvinfo : EIATTR_REGCOUNT
	.align		4
.L_30:
        /*0078*/ 	.byte	0x04, 0x2f
        /*007a*/ 	.short	(.L_32 - .L_31)
	.align		4
.L_31:
        /*007c*/ 	.word	index@(_ZN7cutlass13device_kernelIN5flash19enable_sm80_to_sm89INS1_16FlashAttnFwdSm80INS1_25CollectiveMainloopFwdSm80ILi4ELi1ELb0EN4cute5tupleIJNS5_1CILi128EEENS7_ILi48EEENS7_ILi96EEEEEELi96ENS_10bfloat16_tEfNS_4arch4Sm80ELb0ELb1ELb0ELb0ELb1ELb0ELb1ELb0EEENS1_21CollectiveEpilogueFwdINS6_IJS8_SA_S9_EEENS6_IJNS7_ILi1EEESI_SI_EEESC_SE_Li128ELb0ELb1ELb0ELb0EEENS1_19SingleTileSchedulerILb0ELb0ELb1ELi128EEEEEEEEEvNT_6ParamsE)
        /*0080*/ 	.word	0x00000004


	//----- nvinfo : EIATTR_FRAME_SIZE
	.align		4
.L_32:
        /*0084*/ 	.byte	0x04, 0x11
        /*0086*/ 	.short	(.L_34 - .L_33)
	.align		4
.L_33:
        /*0088*/ 	.word	index@(_ZN7cutlass13device_kernelIN5flash19enable_sm80_to_sm89INS1_16FlashAttnFwdSm80INS1_25CollectiveMainloopFwdSm80ILi4ELi1ELb0EN4cute5tupleIJNS5_1CILi128EEENS7_ILi48EEENS7_ILi96EEEEEELi96ENS_10bfloat16_tEfNS_4arch4Sm80ELb0ELb1ELb0ELb0ELb1ELb0ELb1ELb0EEENS1_21CollectiveEpilogueFwdINS6_IJS8_SA_S9_EEENS6_IJNS7_ILi1EEESI_SI_EEESC_SE_Li128ELb0ELb1ELb0ELb0EEENS1_19SingleTileSchedulerILb0ELb0ELb1ELi128EEEEEEEEEvNT_6ParamsE)
        /*008c*/ 	.word	0x00000000


	//----- nvinfo : EIATTR_REGCOUNT
	.align		4
.L_34:
        /*0090*/ 	.byte	0x04, 0x2f
        /*0092*/ 	.short	(.L_36 - .L_35)
	.align		4
.L_35:
        /*0094*/ 	.word	index@(_ZN7cutlass13device_kernelIN5flash19enable_sm80_to_sm89INS1_16FlashAttnFwdSm80INS1_25CollectiveMainloopFwdSm80ILi4ELi1ELb0EN4cute5tupleIJNS5_1CILi128EEENS7_ILi64EEENS7_ILi96EEEEEELi96ENS_10bfloat16_tEfNS_4arch4Sm80ELb0ELb0ELb0ELb1ELb1ELb1ELb1ELb0EEENS1_21CollectiveEpilogueFwdINS6_IJS8_SA_S9_EEENS6_IJNS7_ILi1EEESI_SI_EEESC_SE_Li128ELb1ELb1ELb0ELb0EEENS1_19SingleTileSchedulerILb1ELb0ELb1ELi128EEEEEEEEEvNT_6ParamsE)
        /*0098*/ 	.word	0x00000004


	//----- nvinfo : EIATTR_FRAME_SIZE
	.align		4
.L_36:
        /*009c*/ 	.byte	0x04, 0x11
        /*009e*/ 	.short	(.L_38 - .L_37)
	.align		4
.L_37:
        /*00a0*/ 	.word	index@(_ZN7cutlass13device_kernelIN5flash19enable_sm80_to_sm89INS1_16FlashAttnFwdSm80INS1_25CollectiveMainloopFwdSm80ILi4ELi1ELb0EN4cute5tupleIJNS5_1CILi128EEENS7_ILi64EEENS7_ILi96EEEEEELi96ENS_10bfloat16_tEfNS_4arch4Sm80ELb0ELb0ELb0ELb1ELb1ELb1ELb1ELb0EEENS1_21CollectiveEpilogueFwdINS6_IJS8_SA_S9_EEENS6_IJNS7_ILi1EEESI_SI_EEESC_SE_Li128ELb1ELb1ELb0ELb0EEENS1_19SingleTileSchedulerILb1ELb0ELb1ELi128EEEEEEEEEvNT_6ParamsE)
        /*00a4*/ 	.word	0x00000000


	//----- nvinfo : EIATTR_REGCOUNT
	.align		4
.L_38:
        /*00a8*/ 	.byte	0x04, 0x2f
        /*00aa*/ 	.short	(.L_40 - .L_39)
	.align		4
.L_39:
        /*00ac*/ 	.word	index@(_ZN7cutlass13device_kernelIN5flash19enable_sm80_to_sm89INS1_16FlashAttnFwdSm80INS1_25CollectiveMainloopFwdSm80ILi4ELi1ELb0EN4cute5tupleIJNS5_1CILi128EEENS7_ILi64EEENS7_ILi96EEEEEELi96ENS_10bfloat16_tEfNS_4arch4Sm80ELb0ELb0ELb0ELb1ELb1ELb0ELb1ELb0EEENS1_21CollectiveEpilogueFwdINS6_IJS8_SA_S9_EEENS6_IJNS7_ILi1EEESI_SI_EEESC_SE_Li128ELb1ELb1ELb0ELb0EEENS1_19SingleTileSchedulerILb1ELb0ELb1ELi128EEEEEEEEEvNT_6ParamsE)
        /*00b0*/ 	.word	0x00000004


	//----- nvinfo : EIATTR_FRAME_SIZE
	.align		4
.L_40:
        /*00b4*/ 	.byte	0x04, 0x11
        /*00b6*/ 	.short	(.L_42 - .L_41)
	.align		4
.L_41:
        /*00b8*/ 	.word	index@(_ZN7cutlass13device_kernelIN5flash19enable_sm80_to_sm89INS1_16FlashAttnFwdSm80INS1_25CollectiveMainloopFwdSm80ILi4ELi1ELb0EN4cute5tupleIJNS5_1CILi128EEENS7_ILi64EEENS7_ILi96EEEEEELi96ENS_10bfloat16_tEfNS_4arch4Sm80ELb0ELb0ELb0ELb1ELb1ELb0ELb1ELb0EEENS1_21CollectiveEpilogueFwdINS6_IJS8_SA_S9_EEENS6_IJNS7_ILi1EEESI_SI_EEESC_SE_Li128ELb1ELb1ELb0ELb0EEENS1_19SingleTileSchedulerILb1ELb0ELb1ELi128EEEEEEEEEvNT_6ParamsE)
        /*00bc*/ 	.word	0x00000000


	//----- nvinfo : EIATTR_REGCOUNT
	.align		4
.L_42:
        /*00c0*/ 	.byte	0x04, 0x2f
        /*00c2*/ 	.short	(.L_44 - .L_43)
	.align		4
.L_43:
        /*00c4*/ 	.word	index@(_ZN7cutlass13device_kernelIN5flash19enable_sm80_to_sm89INS1_16FlashAttnFwdSm80INS1_25CollectiveMainloopFwdSm80ILi4ELi1ELb0EN4cute5tupleIJNS5_1CILi128EEENS7_ILi64EEENS7_ILi96EEEEEELi96ENS_10bfloat16_tEfNS_4arch4Sm80ELb0ELb0ELb0ELb0ELb1ELb0ELb1ELb0EEENS1_21CollectiveEpilogueFwdINS6_IJS8_SA_S9_EEENS6_IJNS7_ILi1EEESI_SI_EEESC_SE_Li128ELb0ELb1ELb0ELb0EEENS1_19SingleTileSchedulerILb0ELb0ELb1ELi128EEEEEEEEEvNT_6ParamsE)
        /*00c8*/ 	.word	0x00000004


	//----- nvinfo : EIATTR_FRAME_SIZE
	.align		4
.L_44:
        /*00cc*/ 	.byte	0x04, 0x11
        /*00ce*/ 	.short	(.L_46 - .L_45)
	.align		4
.L_45:
        /*00d0*/ 	.word	index@(_ZN7cutlass13device_kernelIN5flash19enable_sm80_to_sm89INS1_16FlashAttnFwdSm80INS1_25CollectiveMainloopFwdSm80ILi4ELi1ELb0EN4cute5tupleIJNS5_1CILi128EEENS7_ILi64EEENS7_ILi96EEEEEELi96ENS_10bfloat16_tEfNS_4arch4Sm80ELb0ELb0ELb0ELb0ELb1ELb0ELb1ELb0EEENS1_21CollectiveEpilogueFwdINS6_IJS8_SA_S9_EEENS6_IJNS7_ILi1EEESI_SI_EEESC_SE_Li128ELb0ELb1ELb0ELb0EEENS1_19SingleTileSchedulerILb0ELb0ELb1ELi128EEEEEEEEEvNT_6ParamsE)
        /*00d4*/ 	.word	0x00000000


	//----- nvinfo : EIATTR_MIN_STACK_SIZE
	.align		4
.L_46:
        /*00d8*/ 	.byte	0x04, 0x12
        /*00da*/ 	.short	(.L_48 - .L_47)
	.align		4
.L_47:
        /*00dc*/ 	.word	index@(_ZN7cutlass13device_kernelIN5flash19enable_sm80_to_sm89INS1_16FlashAttnFwdSm80INS1_25CollectiveMainloopFwdSm80ILi4ELi1ELb0EN4cute5tupleIJNS5_1CILi128EEENS7_ILi64EEENS7_ILi96EEEEEELi96ENS_10bfloat16_tEfNS_4arch4Sm80ELb0ELb0ELb0ELb0ELb1ELb0ELb1ELb0EEENS1_21CollectiveEpilogueFwdINS6_IJS8_SA_S9_EEENS6_IJNS7_ILi1EEESI_SI_EEESC_SE_Li128ELb0ELb1ELb0ELb0EEENS1_19SingleTileSchedulerILb0ELb0ELb1ELi128EEEEEEEEEvNT_6ParamsE)
        /*00e0*/ 	.word	0x00000000


	//----- nvinfo : EIATTR_MIN_STACK_SIZE
	.align		4
.L_48:
        /*00e4*/ 	.byte	0x04, 0x12
        /*00e6*/ 	.short	(.L_50 - .L_49)
	.align		4
.L_49:
        /*00e8*/ 	.word	index@(_ZN7cutlass13device_kernelIN5flash19enable_sm80_to_sm89INS1_16FlashAttnFwdSm80INS1_25CollectiveMainloopFwdSm80ILi4ELi1ELb0EN4cute5tupleIJNS5_1CILi128EEENS7_ILi64EEENS7_ILi96EEEEEELi96ENS_10bfloat16_tEfNS_4arch4Sm80ELb0ELb0ELb0ELb1ELb1ELb0ELb1ELb0EEENS1_21CollectiveEpilogueFwdINS6_IJS8_SA_S9_EEENS6_IJNS7_ILi1EEESI_SI_EEESC_SE_Li128ELb1ELb1ELb0ELb0EEENS1_19SingleTileSchedulerILb1ELb0ELb1ELi128EEEEEEEEEvNT_6ParamsE)
        /*00ec*/ 	.word	0x00000000


	//----- nvinfo : EIATTR_MIN_STACK_SIZE
	.align		4
.L_50:
        /*00f0*/ 	.byte	0x04, 0x12
        /*00f2*/ 	.short	(.L_52 - .L_51)
	.align		4
.L_51:
        /*00f4*/ 	.word	index@(_ZN7cutlass13device_kernelIN5flash19enable_sm80_to_sm89INS1_16FlashAttnFwdSm80INS1_25CollectiveMainloopFwdSm80ILi4ELi1ELb0EN4cute5tupleIJNS5_1CILi128EEENS7_ILi64EEENS7_ILi96EEEEEELi96ENS_10bfloat16_tEfNS_4arch4Sm80ELb0ELb0ELb0ELb1ELb1ELb1ELb1ELb0EEENS1_21CollectiveEpilogueFwdINS6_IJS8_SA_S9_EEENS6_IJNS7_ILi1EEESI_SI_EEESC_SE_Li128ELb1ELb1ELb0ELb0EEENS1_19SingleTileSchedulerILb1ELb0ELb1ELi128EEEEEEEEEvNT_6ParamsE)
        /*00f8*/ 	.word	0x00000000


	//----- nvinfo : EIATTR_MIN_STACK_SIZE
	.align		4
.L_52:
        /*00fc*/ 	.byte	0x04, 0x12
        /*00fe*/ 	.short	(.L_54 - .L_53)
	.align		4
.L_53:
        /*0100*/ 	.word	index@(_ZN7cutlass13device_kernelIN5flash19enable_sm80_to_sm89INS1_16FlashAttnFwdSm80INS1_25CollectiveMainloopFwdSm80ILi4ELi1ELb0EN4cute5tupleIJNS5_1CILi128EEENS7_ILi48EEENS7_ILi96EEEEEELi96ENS_10bfloat16_tEfNS_4arch4Sm80ELb0ELb1ELb0ELb0ELb1ELb0ELb1ELb0EEENS1_21CollectiveEpilogueFwdINS6_IJS8_SA_S9_EEENS6_IJNS7_ILi1EEESI_SI_EEESC_SE_Li128ELb0ELb1ELb0ELb0EEENS1_19SingleTileSchedulerILb0ELb0ELb1ELi128EEEEEEEEEvNT_6ParamsE)
        /*0104*/ 	.word	0x00000000


	//----- nvinfo : EIATTR_MIN_STACK_SIZE
	.align		4
.L_54:
        /*0108*/ 	.byte	0x04, 0x12
        /*010a*/ 	.short	(.L_56 - .L_55)
	.align		4
.L_55:
        /*010c*/ 	.word	index@(_ZN7cutlass13device_kernelIN5flash19enable_sm80_to_sm89INS1_16FlashAttnFwdSm80INS1_25CollectiveMainloopFwdSm80ILi4ELi1ELb0EN4cute5tupleIJNS5_1CILi128EEENS7_ILi48EEENS7_ILi96EEEEEELi96ENS_10bfloat16_tEfNS_4arch4Sm80ELb0ELb1ELb0ELb1ELb1ELb0ELb1ELb0EEENS1_21CollectiveEpilogueFwdINS6_IJS8_SA_S9_EEENS6_IJNS7_ILi1EEESI_SI_EEESC_SE_Li128ELb1ELb1ELb0ELb0EEENS1_19SingleTileSchedulerILb1ELb0ELb1ELi128EEEEEEEEEvNT_6ParamsE)
        /*0110*/ 	.word	0x00000000


	//----- nvinfo : EIATTR_MIN_STACK_SIZE
	.align		4
.L_56:
        /*0114*/ 	.byte	0x04, 0x12
        /*0116*/ 	.short	(.L_58 - .L_57)
	.align		4
.L_57:
        /*0118*/ 	.word	index@(_ZN7cutlass13device_kernelIN5flash19enable_sm80_to_sm89INS1_16FlashAttnFwdSm80INS1_25CollectiveMainloopFwdSm80ILi4ELi1ELb0EN4cute5tupleIJNS5_1CILi128EEENS7_ILi48EEENS7_ILi96EEEEEELi96ENS_10bfloat16_tEfNS_4arch4Sm80ELb0ELb1ELb0ELb1ELb1ELb1ELb1ELb0EEENS1_21CollectiveEpilogueFwdINS6_IJS8_SA_S9_EEENS6_IJNS7_ILi1EEESI_SI_EEESC_SE_Li128ELb1ELb1ELb0ELb0EEENS1_19SingleTileSchedulerILb1ELb0ELb1ELi128EEEEEEEEEvNT_6ParamsE)
        /*011c*/ 	.word	0x00000000


	//----- nvinfo : EIATTR_MIN_STACK_SIZE
	.align		4
.L_58:
        /*0120*/ 	.byte	0x04, 0x12
        /*0122*/ 	.short	(.L_60 - .L_59)
	.align		4
.L_59:
        /*0124*/ 	.word	index@(_ZN7cutlass13device_kernelIN5flash19enable_sm80_to_sm89INS1_16FlashAttnFwdSm80INS1_25CollectiveMainloopFwdSm80ILi4ELi1ELb0EN4cute5tupleIJNS5_1CILi128EEENS7_ILi64EEENS7_ILi96EEEEEELi96ENS_10bfloat16_tEfNS_4arch4Sm80ELb1ELb0ELb0ELb0ELb1ELb0ELb1ELb0EEENS1_21CollectiveEpilogueFwdINS6_IJS8_SA_S9_EEENS6_IJNS7_ILi1EEESI_SI_EEESC_SE_Li128ELb0ELb1ELb0ELb0EEENS1_30DynamicPersistentTileSchedulerILi128ELi128ELb0ELb1ELb0EEEEEEEEEvNT_6ParamsE)
        /*0128*/ 	.word	0x00000000


	//----- nvinfo : EIATTR_MIN_STACK_SIZE
	.align		4
.L_60:
        /*012c*/ 	.byte	0x04, 0x12
        /*012e*/ 	.short	(.L_62 - .L_61)
	.align		4
.L_61:
        /*0130*/ 	.word	index@(_ZN7cutlass13device_kernelIN5flash19enable_sm80_to_sm89INS1_16FlashAttnFwdSm80INS1_25CollectiveMainloopFwdSm80ILi4ELi1ELb0EN4cute5tupleIJNS5_1CILi128EEENS7_ILi64EEENS7_ILi96EEEEEELi96ENS_10bfloat16_tEfNS_4arch4Sm80ELb1ELb0ELb0ELb1ELb1ELb0ELb1ELb0EEENS1_21CollectiveEpilogueFwdINS6_IJS8_SA_S9_EEENS6_IJNS7_ILi1EEESI_SI_EEESC_SE_Li128ELb1ELb1ELb0ELb0EEENS1_19SingleTileSchedulerILb1ELb0ELb1ELi128EEEEEEEEEvNT_6ParamsE)
        /*0134*/ 	.word	0x00000000


	//----- nvinfo : EIATTR_MIN_STACK_SIZE
	.align		4
.L_62:
        /*0138*/ 	.byte	0x04, 0x12
        /*013a*/ 	.short	(.L_64 - .L_63)
	.align		4
.L_63:
        /*013c*/ 	.word	index@(_ZN7cutlass13device_kernelIN5flash19enable_sm80_to_sm89INS1_16FlashAttnFwdSm80INS1_25CollectiveMainloopFwdSm80ILi4ELi1ELb0EN4cute5tupleIJNS5_1CILi128EEENS7_ILi64EEENS7_ILi96EEEEEELi96ENS_10bfloat16_tEfNS_4arch4Sm80ELb1ELb0ELb0ELb1ELb1ELb1ELb1ELb0EEENS1_21CollectiveEpilogueFwdINS6_IJS8_SA_S9_EEENS6_IJNS7_ILi1EEESI_SI_EEESC_SE_Li128ELb1ELb1ELb0ELb0EEENS1_19SingleTileSchedulerILb1ELb0ELb1ELi128EEEEEEEEEvNT_6ParamsE)
        /*0140*/ 	.word	0x00000000
.L_64:


//--------------------- .nv.compat                --------------------------
	.section	.nv.compat,"",@"SHT_CUDA_COMPAT_INFO"
	.align	4
        /*0000*/ 	.byte	0x02, 0x09, 0x01, 0x00, 0x02, 0x02, 0x01, 0x00, 0x02, 0x05, 0x05, 0x00, 0x03, 0x07, 0x01, 0x01
        /*0010*/ 	.byte	0x02, 0x03, 0x00, 0x00, 0x02, 0x06, 0x01, 0x00, 0x04, 0x0b, 0x08, 0x00, 0x00, 0x00, 0x00, 0x00
        /*0020*/ 	.byte	0x00, 0x00, 0x00, 0x00


//--------------------- .nv.info._ZN7cutlass13device_kernelIN5flash19enable_sm80_to_sm89INS1_16FlashAttnFwdSm80INS1_25CollectiveMainloopFwdSm80ILi4ELi1ELb0EN4cute5tupleIJNS5_1CILi128EEENS7_ILi64EEENS7_ILi96EEEEEELi96ENS_10bfloat16_tEfNS_4arch4Sm80ELb0ELb0ELb0ELb0ELb1ELb0ELb1ELb0EEENS1_21CollectiveEpilogueFwdINS6_IJS8_SA_S9_EEENS6_IJNS7_ILi1EEESI_SI_EEESC_SE_Li128ELb0ELb1ELb0ELb0EEENS1_19SingleTileSchedulerILb0ELb0ELb1ELi128EEEEEEEEEvNT_6ParamsE --------------------------
	.section	.nv.info._ZN7cutlass13device_kernelIN5flash19enable_sm80_to_sm89INS1_16FlashAttnFwdSm80INS1_25CollectiveMainloopFwdSm80ILi4ELi1ELb0EN4cute5tupleIJNS5_1CILi128EEENS7_ILi64EEENS7_ILi96EEEEEELi96ENS_10bfloat16_tEfNS_4arch4Sm80ELb0ELb0ELb0ELb0ELb1ELb0ELb1ELb0EEENS1_21CollectiveEpilogueFwdINS6_IJS8_SA_S9_EEENS6_IJNS7_ILi1EEESI_SI_EEESC_SE_Li128ELb0ELb1ELb0ELb0EEENS1_19SingleTileSchedulerILb0ELb0ELb1ELi128EEEEEEEEEvNT_6ParamsE,"",@"SHT_CUDA_INFO"
	.sectionflags	@""
	.align	4


	//----- nvinfo : EIATTR_CUDA_API_VERSION
	.align		4
        /*0000*/ 	.byte	0x04, 0x37
        /*0002*/ 	.short	(.L_66 - .L_65)
.L_65:
        /*0004*/ 	.word	0x00000082


	//----- nvinfo : EIATTR_KPARAM_INFO
	.align		4
.L_66:
        /*0008*/ 	.byte	0x04, 0x17
        /*000a*/ 	.short	(.L_68 - .L_67)
.L_67:
        /*000c*/ 	.word	0x00000000
        /*0010*/ 	.short	0x0000
        /*0012*/ 	.short	0x0000
        /*0014*/ 	.byte	0x00, 0xf0, 0x61, 0x10


	//----- nvinfo : EIATTR_SPARSE_MMA_MASK
	.align		4
.L_68:
        /*0018*/ 	.byte	0x03, 0x50
        /*001a*/ 	.short	0x0000


	//----- nvinfo : EIATTR_MAXREG_COUNT
	.align		4
        /*001c*/ 	.byte	0x03, 0x1b
        /*001e*/ 	.short	0x00ff


	//----- nvinfo : EIATTR_MERCURY_ISA_VERSION
	.align		4
        /*0020*/ 	.byte	0x03, 0x5f
        /*0022*/ 	.short	0x0101


	//----- nvinfo : EIATTR_EXIT_INSTR_OFFSETS
	.align		4
        /*0024*/ 	.byte	0x04, 0x1c
        /*0026*/ 	.short	(.L_70 - .L_69)


	//   ....[0]....
.L_69:
        /*0028*/ 	.word	0x00000010


	//----- nvinfo : EIATTR_MAX_THREADS
	.align		4
.L_70:
        /*002c*/ 	.byte	0x04, 0x05
        /*002e*/ 	.short	(.L_72 - .L_71)
.L_71:
        /*0030*/ 	.word	0x00000080
        /*0034*/ 	.word	0x00000001
        /*0038*/ 	.word	0x00000001


	//----- nvinfo : EIATTR_CBANK_PARAM_SIZE
	.align		4
.L_72:
        /*003c*/ 	.byte	0x03, 0x19
        /*003e*/ 	.short	0x0418


	//----- nvinfo : EIATTR_PARAM_CBANK
	.align		4
        /*0040*/ 	.byte	0x04, 0x0a
        /*0042*/ 	.short	(.L_74 - .L_73)
	.align		4
.L_73:
        /*0044*/ 	.word	index@(.nv.constant0._ZN7cutlass13device_kernelIN5flash19enable_sm80_to_sm89INS1_16FlashAttnFwdSm80INS1_25CollectiveMainloopFwdSm80ILi4ELi1ELb0EN4cute5tupleIJNS5_1CILi128EEENS7_ILi64EEENS7_ILi96EEEEEELi96ENS_10bfloat16_tEfNS_4arch4Sm80ELb0ELb0ELb0ELb0ELb1ELb0ELb1ELb0EEENS1_21CollectiveEpilogueFwdINS6_IJS8_SA_S9_EEENS6_IJNS7_ILi1EEESI_SI_EEESC_SE_Li128ELb0ELb1ELb0ELb0EEENS1_19SingleTileSchedulerILb0ELb0ELb1ELi128EEEEEEEEEvNT_6ParamsE)
        /*0048*/ 	.short	0x0210
        /*004a*/ 	.short	0x0418


	//----- nvinfo : EIATTR_SW_WAR
	.align		4
.L_74:
        /*004c*/ 	.byte	0x04, 0x36
        /*004e*/ 	.short	(.L_76 - .L_75)
.L_75:
        /*0050*/ 	.word	0x00000008
.L_76:


//--------------------- .nv.info._ZN7cutlass13device_kernelIN5flash19enable_sm80_to_sm89INS1_16FlashAttnFwdSm80INS1_25CollectiveMainloopFwdSm80ILi4ELi1ELb0EN4cute5tupleIJNS5_1CILi128EEENS7_ILi64EEENS7_ILi96EEEEEELi96ENS_10bfloat16_tEfNS_4arch4Sm80ELb0ELb0ELb0ELb1ELb1ELb0ELb1ELb0EEENS1_21CollectiveEpilogueFwdINS6_IJS8_SA_S9_EEENS6_IJNS7_ILi1EEESI_SI_EEESC_SE_Li128ELb1ELb1ELb0ELb0EEENS1_19SingleTileSchedulerILb1ELb0ELb1ELi128EEEEEEEEEvNT_6ParamsE --------------------------
	.section	.nv.info._ZN7cutlass13device_kernelIN5flash19enable_sm80_to_sm89INS1_16FlashAttnFwdSm80INS1_25CollectiveMainloopFwdSm80ILi4ELi1ELb0EN4cute5tupleIJNS5_1CILi128EEENS7_ILi64EEENS7_ILi96EEEEEELi96ENS_10bfloat16_tEfNS_4arch4Sm80ELb0ELb0ELb0ELb1ELb1ELb0ELb1ELb0EEENS1_21CollectiveEpilogueFwdINS6_IJS8_SA_S9_EEENS6_IJNS7_ILi1EEESI_SI_EEESC_SE_Li128ELb1ELb1ELb0ELb0EEENS1_19SingleTileSchedulerILb1ELb0ELb1ELi128EEEEEEEEEvNT_6ParamsE,"",@"SHT_CUDA_INFO"
	.sectionflags	@""
	.align	4


	//----- nvinfo : EIATTR_CUDA_API_VERSION
	.align		4
        /*0000*/ 	.byte	0x04, 0x37
        /*0002*/ 	.short	(.L_78 - .L_77)
.L_77:
        /*0004*/ 	.word	0x00000082


	//----- nvinfo : EIATTR_KPARAM_INFO
	.align		4
.L_78:
        /*0008*/ 	.byte	0x04, 0x17
        /*000a*/ 	.short	(.L_80 - .L_79)
.L_79:
        /*000c*/ 	.word	0x00000000
        /*0010*/ 	.short	0x0000
        /*0012*/ 	.short	0x0000
        /*0014*/ 	.byte	0x00, 0xf0, 0x61, 0x10


	//----- nvinfo : EIATTR_SPARSE_MMA_MASK
	.align		4
.L_80:
        /*0018*/ 	.byte	0x03, 0x50
        /*001a*/ 	.short	0x0000


	//----- nvinfo : EIATTR_MAXREG_COUNT
	.align		4
        /*001c*/ 	.byte	0x03, 0x1b
        /*001e*/ 	.short	0x00ff


	//----- nvinfo : EIATTR_MERCURY_ISA_VERSION
	.align		4
        /*0020*/ 	.byte	0x03, 0x5f
        /*0022*/ 	.short	0x0101


	//----- nvinfo : EIATTR_EXIT_INSTR_OFFSETS
	.align		4
        /*0024*/ 	.byte	0x04, 0x1c
        /*0026*/ 	.short	(.L_82 - .L_81)


	//   ....[0]....
.L_81:
        /*0028*/ 	.word	0x00000010


	//----- nvinfo : EIATTR_MAX_THREADS
	.align		4
.L_82:
        /*002c*/ 	.byte	0x04, 0x05
        /*002e*/ 	.short	(.L_84 - .L_83)
.L_83:
        /*0030*/ 	.word	0x00000080
        /*0034*/ 	.word	0x00000001
        /*0038*/ 	.word	0x00000001


	//----- nvinfo : EIATTR_CBANK_PARAM_SIZE
	.align		4
.L_84:
        /*003c*/ 	.byte	0x03, 0x19
        /*003e*/ 	.short	0x0418


	//----- nvinfo : EIATTR_PARAM_CBANK
	.align		4
        /*0040*/ 	.byte	0x04, 0x0a
        /*0042*/ 	.short	(.L_86 - .L_85)
	.align		4
.L_85:
        /*0044*/ 	.word	index@(.nv.constant0._ZN7cutlass13device_kernelIN5flash19enable_sm80_to_sm89INS1_16FlashAttnFwdSm80INS1_25CollectiveMainloopFwdSm80ILi4ELi1ELb0EN4cute5tupleIJNS5_1CILi128EEENS7_ILi64EEENS7_ILi96EEEEEELi96ENS_10bfloat16_tEfNS_4arch4Sm80ELb0ELb0ELb0ELb1ELb1ELb0ELb1ELb0EEENS1_21CollectiveEpilogueFwdINS6_IJS8_SA_S9_EEENS6_IJNS7_ILi1EEESI_SI_EEESC_SE_Li128ELb1ELb1ELb0ELb0EEENS1_19SingleTileSchedulerILb1ELb0ELb1ELi128EEEEEEEEEvNT_6ParamsE)
        /*0048*/ 	.short	0x0210
        /*004a*/ 	.short	0x0418


	//----- nvinfo : EIATTR_SW_WAR
	.align		4
.L_86:
        /*004c*/ 	.byte	0x04, 0x36
        /*004e*/ 	.short	(.L_88 - .L_87)
.L_87:
        /*0050*/ 	.word	0x00000008
.L_88:


//--------------------- .nv.info._ZN7cutlass13device_kernelIN5flash19enable_sm80_to_sm89INS1_16FlashAttnFwdSm80INS1_25CollectiveMainloopFwdSm80ILi4ELi1ELb0EN4cute5tupleIJNS5_1CILi128EEENS7_ILi64EEENS7_ILi96EEEEEELi96ENS_10bfloat16_tEfNS_4arch4Sm80ELb0ELb0ELb0ELb1ELb1ELb1ELb1ELb0EEENS1_21CollectiveEpilogueFwdINS6_IJS8_SA_S9_EEENS6_IJNS7_ILi1EEESI_SI_EEESC_SE_Li128ELb1ELb1ELb0ELb0EEENS1_19SingleTileSchedulerILb1ELb0ELb1ELi128EEEEEEEEEvNT_6ParamsE --------------------------
	.section	.nv.info._ZN7cutlass13device_kernelIN5flash19enable_sm80_to_sm89INS1_16FlashAttnFwdSm80INS1_25CollectiveMainloopFwdSm80ILi4ELi1ELb0EN4cute5tupleIJNS5_1CILi128EEENS7_ILi64EEENS7_ILi96EEEEEELi96ENS_10bfloat16_tEfNS_4arch4Sm80ELb0ELb0ELb0ELb1ELb1ELb1ELb1ELb0EEENS1_21CollectiveEpilogueFwdINS6_IJS8_SA_S9_EEENS6_IJNS7_ILi1EEESI_SI_EEESC_SE_Li128ELb1ELb1ELb0ELb0EEENS1_19SingleTileSchedulerILb1ELb0ELb1ELi128EEEEEEEEEvNT_6ParamsE,"",@"SHT_CUDA_INFO"
	.sectionflags	@""
	.align	4


	//----- nvinfo : EIATTR_CUDA_API_VERSION
	.align		4
        /*0000*/ 	.byte	0x04, 0x37
        /*0002*/ 	.short	(.L_90 - .L_89)
.L_89:
        /*0004*/ 	.word	0x00000082


	//----- nvinfo : EIATTR_KPARAM_INFO
	.align		4
.L_90:
        /*0008*/ 	.byte	0x04, 0x17
        /*000a*/ 	.short	(.L_92 - .L_91)
.L_91:
        /*000c*/ 	.word	0x00000000
        /*0010*/ 	.short	0x0000
        /*0012*/ 	.short	0x0000
        /*0014*/ 	.byte	0x00, 0xf0, 0x61, 0x10


	//----- nvinfo : EIATTR_SPARSE_MMA_MASK
	.align		4
.L_92:
        /*0018*/ 	.byte	0x03, 0x50
        /*001a*/ 	.short	0x0000


	//----- nvinfo : EIATTR_MAXREG_COUNT
	.align		4
        /*001c*/ 	.byte	0x03, 0x1b
        /*001e*/ 	.short	0x00ff


	//----- nvinfo : EIATTR_MERCURY_ISA_VERSION
	.align		4
        /*0020*/ 	.byte	0x03, 0x5f
        /*0022*/ 	.short	0x0101


	//----- nvinfo : EIATTR_EXIT_INSTR_OFFSETS
	.align		4
        /*0024*/ 	.byte	0x04, 0x1c
        /*0026*/ 	.short	(.L_94 - .L_93)


	//   ....[0]....
.L_93:
        /*0028*/ 	.word	0x00000010


	//----- nvinfo : EIATTR_MAX_THREADS
	.align		4
.L_94:
        /*002c*/ 	.byte	0x04, 0x05
        /*002e*/ 	.short	(.L_96 - .L_95)
.L_95:
        /*0030*/ 	.word	0x00000080
        /*0034*/ 	.word	0x00000001
        /*0038*/ 	.word	0x00000001


	//----- nvinfo : EIATTR_CBANK_PARAM_SIZE
	.align		4
.L_96:
        /*003c*/ 	.byte	0x03, 0x19
        /*003e*/ 	.short	0x0418


	//----- nvinfo : EIATTR_PARAM_CBANK
	.align		4
        /*0040*/ 	.byte	0x04, 0x0a
        /*0042*/ 	.short	(.L_98 - .L_97)
	.align		4
.L_97:
        /*0044*/ 	.word	index@(.nv.constant0._ZN7cutlass13device_kernelIN5flash19enable_sm80_to_sm89INS1_16FlashAttnFwdSm80INS1_25CollectiveMainloopFwdSm80ILi4ELi1ELb0EN4cute5tupleIJNS5_1CILi128EEENS7_ILi64EEENS7_ILi96EEEEEELi96ENS_10bfloat16_tEfNS_4arch4Sm80ELb0ELb0ELb0ELb1ELb1ELb1ELb1ELb0EEENS1_21CollectiveEpilogueFwdINS6_IJS8_SA_S9_EEENS6_IJNS7_ILi1EEESI_SI_EEESC_SE_Li128ELb1ELb1ELb0ELb0EEENS1_19SingleTileSchedulerILb1ELb0ELb1ELi128EEEEEEEEEvNT_6ParamsE)
        /*0048*/ 	.short	0x0210
        /*004a*/ 	.short	0x0418


	//----- nvinfo : EIATTR_SW_WAR
	.align		4
.L_98:
        /*004c*/ 	.byte	0x04, 0x36
        /*004e*/ 	.short	(.L_100 - .L_99)
.L_99:
        /*0050*/ 	.word	0x00000008
.L_100:


//--------------------- .nv.info._ZN7cutlass13device_kernelIN5flash19enable_sm80_to_sm89INS1_16FlashAttnFwdSm80INS1_25CollectiveMainloopFwdSm80ILi4ELi1ELb0EN4cute5tupleIJNS5_1CILi128EEENS7_ILi48EEENS7_ILi96EEEEEELi96ENS_10bfloat16_tEfNS_4arch4Sm80ELb0ELb1ELb0ELb0ELb1ELb0ELb1ELb0EEENS1_21CollectiveEpilogueFwdINS6_IJS8_SA_S9_EEENS6_IJNS7_ILi1EEESI_SI_EEESC_SE_Li128ELb0ELb1ELb0ELb0EEENS1_19SingleTileSchedulerILb0ELb0ELb1ELi128EEEEEEEEEvNT_6ParamsE --------------------------
	.section	.nv.info._ZN7cutlass13device_kernelIN5flash19enable_sm80_to_sm89INS1_16FlashAttnFwdSm80INS1_25CollectiveMainloopFwdSm80ILi4ELi1ELb0EN4cute5tupleIJNS5_1CILi128EEENS7_ILi48EEENS7_ILi96EEEEEELi96ENS_10bfloat16_tEfNS_4arch4Sm80ELb0ELb1ELb0ELb0ELb1ELb0ELb1ELb0EEENS1_21CollectiveEpilogueFwdINS6_IJS8_SA_S9_EEENS6_IJNS7_ILi1EEESI_SI_EEESC_SE_Li128ELb0ELb1ELb0ELb0EEENS1_19SingleTileSchedulerILb0ELb0ELb1ELi128EEEEEEEEEvNT_6ParamsE,"",@"SHT_CUDA_INFO"
	.sectionflags	@""
	.align	4


	//----- nvinfo : EIATTR_CUDA_API_VERSION
	.align		4
        /*0000*/ 	.byte	0x04, 0x37
        /*0002*/ 	.short	(.L_102 - .L_101)
.L_101:
        /*0004*/ 	.word	0x00000082


	//----- nvinfo : EIATTR_KPARAM_INFO
	.align		4
.L_102:
        /*0008*/ 	.byte	0x04, 0x17
        /*000a*/ 	.short	(.L_104 - .L_103)
.L_103:
        /*000c*/ 	.word	0x00000000
        /*0010*/ 	.short	0x0000
        /*0012*/ 	.short	0x0000
        /*0014*/ 	.byte	0x00, 0xf0, 0x61, 0x10


	//----- nvinfo : EIATTR_SPARSE_MMA_MASK
	.align		4
.L_104:
        /*0018*/ 	.byte	0x03, 0x50
        /*001a*/ 	.short	0x0000


	//----- nvinfo : EIATTR_MAXREG_COUNT
	.align		4
        /*001c*/ 	.byte	0x03, 0x1b
        /*001e*/ 	.short	0x00ff


	//----- nvinfo : EIATTR_MERCURY_ISA_VERSION
	.align		4
        /*0020*/ 	.byte	0x03, 0x5f
        /*0022*/ 	.short	0x0101


	//----- nvinfo : EIATTR_EXIT_INSTR_OFFSETS
	.align		4
        /*0024*/ 	.byte	0x04, 0x1c
        /*0026*/ 	.short	(.L_106 - .L_105)


	//   ....[0]....
.L_105:
        /*0028*/ 	.word	0x00000010


	//----- nvinfo : EIATTR_MAX_THREADS
	.align		4
.L_106:
        /*002c*/ 	.byte	0x04, 0x05
        /*002e*/ 	.short	(.L_108 - .L_107)
.L_107:
        /*0030*/ 	.word	0x00000080
        /*0034*/ 	.word	0x00000001
        /*0038*/ 	.word	0x00000001


	//----- nvinfo : EIATTR_CBANK_PARAM_SIZE
	.align		4
.L_108:
        /*003c*/ 	.byte	0x03, 0x19
        /*003e*/ 	.short	0x0418


	//----- nvinfo : EIATTR_PARAM_CBANK
	.align		4
        /*0040*/ 	.byte	0x04, 0x0a
        /*0042*/ 	.short	(.L_110 - .L_109)
	.align		4
.L_109:
        /*0044*/ 	.word	index@(.nv.constant0._ZN7cutlass13device_kernelIN5flash19enable_sm80_to_sm89INS1_16FlashAttnFwdSm80INS1_25CollectiveMainloopFwdSm80ILi4ELi1ELb0EN4cute5tupleIJNS5_1CILi128EEENS7_ILi48EEENS7_ILi96EEEEEELi96ENS_10bfloat16_tEfNS_4arch4Sm80ELb0ELb1ELb0ELb0ELb1ELb0ELb1ELb0EEENS1_21CollectiveEpilogueFwdINS6_IJS8_SA_S9_EEENS6_IJNS7_ILi1EEESI_SI_EEESC_SE_Li128ELb0ELb1ELb0ELb0EEENS1_19SingleTileSchedulerILb0ELb0ELb1ELi128EEEEEEEEEvNT_6ParamsE)
        /*0048*/ 	.short	0x0210
        /*004a*/ 	.short	0x0418


	//----- nvinfo : EIATTR_SW_WAR
	.align		4
.L_110:
        /*004c*/ 	.byte	0x04, 0x36
        /*004e*/ 	.short	(.L_112 - .L_111)
.L_111:
        /*0050*/ 	.word	0x00000008
.L_112:


//--------------------- .nv.info._ZN7cutlass13device_kernelIN5flash19enable_sm80_to_sm89INS1_16FlashAttnFwdSm80INS1_25CollectiveMainloopFwdSm80ILi4ELi1ELb0EN4cute5tupleIJNS5_1CILi128EEENS7_ILi48EEENS7_ILi96EEEEEELi96ENS_10bfloat16_tEfNS_4arch4Sm80ELb0ELb1ELb0ELb1ELb1ELb0ELb1ELb0EEENS1_21CollectiveEpilogueFwdINS6_IJS8_SA_S9_EEENS6_IJNS7_ILi1EEESI_SI_EEESC_SE_Li128ELb1ELb1ELb0ELb0EEENS1_19SingleTileSchedulerILb1ELb0ELb1ELi128EEEEEEEEEvNT_6ParamsE --------------------------
	.section	.nv.info._ZN7cutlass13device_kernelIN5flash19enable_sm80_to_sm89INS1_16FlashAttnFwdSm80INS1_25CollectiveMainloopFwdSm80ILi4ELi1ELb0EN4cute5tupleIJNS5_1CILi128EEENS7_ILi48EEENS7_ILi96EEEEEELi96ENS_10bfloat16_tEfNS_4arch4Sm80ELb0ELb1ELb0ELb1ELb1ELb0ELb1ELb0EEENS1_21CollectiveEpilogueFwdINS6_IJS8_SA_S9_EEENS6_IJNS7_ILi1EEESI_SI_EEESC_SE_Li128ELb1ELb1ELb0ELb0EEENS1_19SingleTileSchedulerILb1ELb0ELb1ELi128EEEEEEEEEvNT_6ParamsE,"",@"SHT_CUDA_INFO"
	.sectionflags	@""
	.align	4


	//----- nvinfo : EIATTR_CUDA_API_VERSION
	.align		4
        /*0000*/ 	.byte	0x04, 0x37
        /*0002*/ 	.short	(.L_114 - .L_113)
.L_113:
        /*0004*/ 	.word	0x00000082


	//----- nvinfo : EIATTR_KPARAM_INFO
	.align		4
.L_114:
        /*0008*/ 	.byte	0x04, 0x17
        /*000a*/ 	.short	(.L_116 - .L_115)
.L_115:
        /*000c*/ 	.word	0x00000000
        /*0010*/ 	.short	0x0000
        /*0012*/ 	.short	0x0000
        /*0014*/ 	.byte	0x00, 0xf0, 0x61, 0x10


	//----- nvinfo : EIATTR_SPARSE_MMA_MASK
	.align		4
.L_116:
        /*0018*/ 	.byte	0x03, 0x50
        /*001a*/ 	.short	0x0000


	//----- nvinfo : EIATTR_MAXREG_COUNT
	.align		4
        /*001c*/ 	.byte	0x03, 0x1b
        /*001e*/ 	.short	0x00ff


	//----- nvinfo : EIATTR_MERCURY_ISA_VERSION
	.align		4
        /*0020*/ 	.byte	0x03, 0x5f
        /*0022*/ 	.short	0x0101


	//----- nvinfo : EIATTR_EXIT_INSTR_OFFSETS
	.align		4
        /*0024*/ 	.byte	0x04, 0x1c
        /*0026*/ 	.short	(.L_118 - .L_117)


	//   ....[0]....
.L_117:
        /*0028*/ 	.word	0x00000010


	//----- nvinfo : EIATTR_MAX_THREADS
	.align		4
.L_118:
        /*002c*/ 	.byte	0x04, 0x05
        /*002e*/ 	.short	(.L_120 - .L_119)
.L_119:
        /*0030*/ 	.word	0x00000080
        /*0034*/ 	.word	0x00000001
        /*0038*/ 	.word	0x00000001


	//----- nvinfo : EIATTR_CBANK_PARAM_SIZE
	.align		4
.L_120:
        /*003c*/ 	.byte	0x03, 0x19
        /*003e*/ 	.short	0x0418


	//----- nvinfo : EIATTR_PARAM_CBANK
	.align		4
        /*0040*/ 	.byte	0x04, 0x0a
        /*0042*/ 	.short	(.L_122 - .L_121)
	.align		4
.L_121:
        /*0044*/ 	.word	index@(.nv.constant0._ZN7cutlass13device_kernelIN5flash19enable_sm80_to_sm89INS1_16FlashAttnFwdSm80INS1_25CollectiveMainloopFwdSm80ILi4ELi1ELb0EN4cute5tupleIJNS5_1CILi128EEENS7_ILi48EEENS7_ILi96EEEEEELi96ENS_10bfloat16_tEfNS_4arch4Sm80ELb0ELb1ELb0ELb1ELb1ELb0ELb1ELb0EEENS1_21CollectiveEpilogueFwdINS6_IJS8_SA_S9_EEENS6_IJNS7_ILi1EEESI_SI_EEESC_SE_Li128ELb1ELb1ELb0ELb0EEENS1_19SingleTileSchedulerILb1ELb0ELb1ELi128EEEEEEEEEvNT_6ParamsE)
        /*0048*/ 	.short	0x0210
        /*004a*/ 	.short	0x0418


	//----- nvinfo : EIATTR_SW_WAR
	.align		4
.L_122:
        /*004c*/ 	.byte	0x04, 0x36
        /*004e*/ 	.short	(.L_124 - .L_123)
.L_123:
        /*0050*/ 	.word	0x00000008
.L_124:


//--------------------- .nv.info._ZN7cutlass13device_kernelIN5flash19enable_sm80_to_sm89INS1_16FlashAttnFwdSm80INS1_25CollectiveMainloopFwdSm80ILi4ELi1ELb0EN4cute5tupleIJNS5_1CILi128EEENS7_ILi48EEENS7_ILi96EEEEEELi96ENS_10bfloat16_tEfNS_4arch4Sm80ELb0ELb1ELb0ELb1ELb1ELb1ELb1ELb0EEENS1_21CollectiveEpilogueFwdINS6_IJS8_SA_S9_EEENS6_IJNS7_ILi1EEESI_SI_EEESC_SE_Li128ELb1ELb1ELb0ELb0EEENS1_19SingleTileSchedulerILb1ELb0ELb1ELi128EEEEEEEEEvNT_6ParamsE --------------------------
	.section	.nv.info._ZN7cutlass13device_kernelIN5flash19enable_sm80_to_sm89INS1_16FlashAttnFwdSm80INS1_25CollectiveMainloopFwdSm80ILi4ELi1ELb0EN4cute5tupleIJNS5_1CILi128EEENS7_ILi48EEENS7_ILi96EEEEEELi96ENS_10bfloat16_tEfNS_4arch4Sm80ELb0ELb1ELb0ELb1ELb1ELb1ELb1ELb0EEENS1_21CollectiveEpilogueFwdINS6_IJS8_SA_S9_EEENS6_IJNS7_ILi1EEESI_SI_EEESC_SE_Li128ELb1ELb1ELb0ELb0EEENS1_19SingleTileSchedulerILb1ELb0ELb1ELi128EEEEEEEEEvNT_6ParamsE,"",@"SHT_CUDA_INFO"
	.sectionflags	@""
	.align	4


	//----- nvinfo : EIATTR_CUDA_API_VERSION
	.align		4
        /*0000*/ 	.byte	0x04, 0x37
        /*0002*/ 	.short	(.L_126 - .L_125)
.L_125:
        /*0004*/ 	.word	0x00000082


	//----- nvinfo : EIATTR_KPARAM_INFO
	.align		4
.L_126:
        /*0008*/ 	.byte	0x04, 0x17
        /*000a*/ 	.short	(.L_128 - .L_127)
.L_127:
        /*000c*/ 	.word	0x00000000
        /*0010*/ 	.short	0x0000
        /*0012*/ 	.short	0x0000
        /*0014*/ 	.byte	0x00, 0xf0, 0x61, 0x10


	//----- nvinfo : EIATTR_SPARSE_MMA_MASK
	.align		4
.L_128:
        /*0018*/ 	.byte	0x03, 0x50
        /*001a*/ 	.short	0x0000


	//----- nvinfo : EIATTR_MAXREG_COUNT
	.align		4
        /*001c*/ 	.byte	0x03, 0x1b
        /*001e*/ 	.short	0x00ff


	//----- nvinfo : EIATTR_MERCURY_ISA_VERSION
	.align		4
        /*0020*/ 	.byte	0x03, 0x5f
        /*0022*/ 	.short	0x0101


	//----- nvinfo : EIATTR_EXIT_INSTR_OFFSETS
	.align		4
        /*0024*/ 	.byte	0x04, 0x1c
        /*0026*/ 	.short	(.L_130 - .L_129)


	//   ....[0]....
.L_129:
        /*0028*/ 	.word	0x00000010


	//----- nvinfo : EIATTR_MAX_THREADS
	.align		4
.L_130:
        /*002c*/ 	.byte	0x04, 0x05
        /*002e*/ 	.short	(.L_132 - .L_131)
.L_131:
        /*0030*/ 	.word	0x00000080
        /*0034*/ 	.word	0x00000001
        /*0038*/ 	.word	0x00000001


	//----- nvinfo : EIATTR_CBANK_PARAM_SIZE
	.align		4
.L_132:
        /*003c*/ 	.byte	0x03, 0x19
        /*003e*/ 	.short	0x0418


	//----- nvinfo : EIATTR_PARAM_CBANK
	.align		4
        /*0040*/ 	.byte	0x04, 0x0a
        /*0042*/ 	.short	(.L_134 - .L_133)
	.align		4
.L_133:
        /*0044*/ 	.word	index@(.nv.constant0._ZN7cutlass13device_kernelIN5flash19enable_sm80_to_sm89INS1_16FlashAttnFwdSm80INS1_25CollectiveMainloopFwdSm80ILi4ELi1ELb0EN4cute5tupleIJNS5_1CILi128EEENS7_ILi48EEENS7_ILi96EEEEEELi96ENS_10bfloat16_tEfNS_4arch4Sm80ELb0ELb1ELb0ELb1ELb1ELb1ELb1ELb0EEENS1_21CollectiveEpilogueFwdINS6_IJS8_SA_S9_EEENS6_IJNS7_ILi1EEESI_SI_EEESC_SE_Li128ELb1ELb1ELb0ELb0EEENS1_19SingleTileSchedulerILb1ELb0ELb1ELi128EEEEEEEEEvNT_6ParamsE)
        /*0048*/ 	.short	0x0210
        /*004a*/ 	.short	0x0418


	//----- nvinfo : EIATTR_SW_WAR
	.align		4
.L_134:
        /*004c*/ 	.byte	0x04, 0x36
        /*004e*/ 	.short	(.L_136 - .L_135)
.L_135:
        /*0050*/ 	.word	0x00000008
.L_136:


//--------------------- .nv.info._ZN7cutlass13device_kernelIN5flash19enable_sm80_to_sm89INS1_16FlashAttnFwdSm80INS1_25CollectiveMainloopFwdSm80ILi4ELi1ELb0EN4cute5tupleIJNS5_1CILi128EEENS7_ILi64EEENS7_ILi96EEEEEELi96ENS_10bfloat16_tEfNS_4arch4Sm80ELb1ELb0ELb0ELb0ELb1ELb0ELb1ELb0EEENS1_21CollectiveEpilogueFwdINS6_IJS8_SA_S9_EEENS6_IJNS7_ILi1EEESI_SI_EEESC_SE_Li128ELb0ELb1ELb0ELb0EEENS1_30DynamicPersistentTileSchedulerILi128ELi128ELb0ELb1ELb0EEEEEEEEEvNT_6ParamsE --------------------------
	.section	.nv.info._ZN7cutlass13device_kernelIN5flash19enable_sm80_to_sm89INS1_16FlashAttnFwdSm80INS1_25CollectiveMainloopFwdSm80ILi4ELi1ELb0EN4cute5tupleIJNS5_1CILi128EEENS7_ILi64EEENS7_ILi96EEEEEELi96ENS_10bfloat16_tEfNS_4arch4Sm80ELb1ELb0ELb0ELb0ELb1ELb0ELb1ELb0EEENS1_21CollectiveEpilogueFwdINS6_IJS8_SA_S9_EEENS6_IJNS7_ILi1EEESI_SI_EEESC_SE_Li128ELb0ELb1ELb0ELb0EEENS1_30DynamicPersistentTileSchedulerILi128ELi128ELb0ELb1ELb0EEEEEEEEEvNT_6ParamsE,"",@"SHT_CUDA_INFO"
	.sectionflags	@""
	.align	4


	//----- nvinfo : EIATTR_CUDA_API_VERSION
	.align		4
        /*0000*/ 	.byte	0x04, 0x37
        /*0002*/ 	.short	(.L_138 - .L_137)
.L_137:
        /*0004*/ 	.word	0x00000082


	//----- nvinfo : EIATTR_KPARAM_INFO
	.align		4
.L_138:
        /*0008*/ 	.byte	0x04, 0x17
        /*000a*/ 	.short	(.L_140 - .L_139)
.L_139:
        /*000c*/ 	.word	0x00000000
        /*0010*/ 	.short	0x0000
        /*0012*/ 	.short	0x0000
        /*0014*/ 	.byte	0x00, 0xf0, 0xa1, 0x10


	//----- nvinfo : EIATTR_SPARSE_MMA_MASK
	.align		4
.L_140:
        /*0018*/ 	.byte	0x03, 0x50
        /*001a*/ 	.short	0x0000


	//----- nvinfo : EIATTR_MAXREG_COUNT
	.align		4
        /*001c*/ 	.byte	0x03, 0x1b
        /*001e*/ 	.short	0x00ff


	//----- nvinfo : EIATTR_MERCURY_ISA_VERSION
	.align		4
        /*0020*/ 	.byte	0x03, 0x5f
        /*0022*/ 	.short	0x0101


	//----- nvinfo : EIATTR_EXIT_INSTR_OFFSETS
	.align		4
        /*0024*/ 	.byte	0x04, 0x1c
        /*0026*/ 	.short	(.L_142 - .L_141)


	//   ....[0]....
.L_141:
        /*0028*/ 	.word	0x00000010


	//----- nvinfo : EIATTR_MAX_THREADS
	.align		4
.L_142:
        /*002c*/ 	.byte	0x04, 0x05
        /*002e*/ 	.short	(.L_144 - .L_143)
.L_143:
        /*0030*/ 	.word	0x00000080
        /*0034*/ 	.word	0x00000001
        /*0038*/ 	.word	0x00000001


	//----- nvinfo : EIATTR_CBANK_PARAM_SIZE
	.align		4
.L_144:
        /*003c*/ 	.byte	0x03, 0x19
        /*003e*/ 	.short	0x0428


	//----- nvinfo : EIATTR_PARAM_CBANK
	.align		4
        /*0040*/ 	.byte	0x04, 0x0a
        /*0042*/ 	.short	(.L_146 - .L_145)
	.align		4
.L_145:
        /*0044*/ 	.word	index@(.nv.constant0._ZN7cutlass13device_kernelIN5flash19enable_sm80_to_sm89INS1_16FlashAttnFwdSm80INS1_25CollectiveMainloopFwdSm80ILi4ELi1ELb0EN4cute5tupleIJNS5_1CILi128EEENS7_ILi64EEENS7_ILi96EEEEEELi96ENS_10bfloat16_tEfNS_4arch4Sm80ELb1ELb0ELb0ELb0ELb1ELb0ELb1ELb0EEENS1_21CollectiveEpilogueFwdINS6_IJS8_SA_S9_EEENS6_IJNS7_ILi1EEESI_SI_EEESC_SE_Li128ELb0ELb1ELb0ELb0EEENS1_30DynamicPersistentTileSchedulerILi128ELi128ELb0ELb1ELb0EEEEEEEEEvNT_6ParamsE)
        /*0048*/ 	.short	0x0210
        /*004a*/ 	.short	0x0428


	//----- nvinfo : EIATTR_SW_WAR
	.align		4
.L_146:
        /*004c*/ 	.byte	0x04, 0x36
        /*004e*/ 	.short	(.L_148 - .L_147)
.L_147:
        /*0050*/ 	.word	0x00000008
.L_148:


//--------------------- .nv.info._ZN7cutlass13device_kernelIN5flash19enable_sm80_to_sm89INS1_16FlashAttnFwdSm80INS1_25CollectiveMainloopFwdSm80ILi4ELi1ELb0EN4cute5tupleIJNS5_1CILi128EEENS7_ILi64EEENS7_ILi96EEEEEELi96ENS_10bfloat16_tEfNS_4arch4Sm80ELb1ELb0ELb0ELb1ELb1ELb0ELb1ELb0EEENS1_21CollectiveEpilogueFwdINS6_IJS8_SA_S9_EEENS6_IJNS7_ILi1EEESI_SI_EEESC_SE_Li128ELb1ELb1ELb0ELb0EEENS1_19SingleTileSchedulerILb1ELb0ELb1ELi128EEEEEEEEEvNT_6ParamsE --------------------------
	.section	.nv.info._ZN7cutlass13device_kernelIN5flash19enable_sm80_to_sm89INS1_16FlashAttnFwdSm80INS1_25CollectiveMainloopFwdSm80ILi4ELi1ELb0EN4cute5tupleIJNS5_1CILi128EEENS7_ILi64EEENS7_ILi96EEEEEELi96ENS_10bfloat16_tEfNS_4arch4Sm80ELb1ELb0ELb0ELb1ELb1ELb0ELb1ELb0EEENS1_21CollectiveEpilogueFwdINS6_IJS8_SA_S9_EEENS6_IJNS7_ILi1EEESI_SI_EEESC_SE_Li128ELb1ELb1ELb0ELb0EEENS1_19SingleTileSchedulerILb1ELb0ELb1ELi128EEEEEEEEEvNT_6ParamsE,"",@"SHT_CUDA_INFO"
	.sectionflags	@""
	.align	4


	//----- nvinfo : EIATTR_CUDA_API_VERSION
	.align		4
        /*0000*/ 	.byte	0x04, 0x37
        /*0002*/ 	.short	(.L_150 - .L_149)
.L_149:
        /*0004*/ 	.word	0x00000082


	//----- nvinfo : EIATTR_KPARAM_INFO
	.align		4
.L_150:
        /*0008*/ 	.byte	0x04, 0x17
        /*000a*/ 	.short	(.L_152 - .L_151)
.L_151:
        /*000c*/ 	.word	0x00000000
        /*0010*/ 	.short	0x0000
        /*0012*/ 	.short	0x0000
        /*0014*/ 	.byte	0x00, 0xf0, 0x61, 0x10


	//----- nvinfo : EIATTR_SPARSE_MMA_MASK
	.align		4
.L_152:
        /*0018*/ 	.byte	0x03, 0x50
        /*001a*/ 	.short	0x0000


	//----- nvinfo : EIATTR_MAXREG_COUNT
	.align		4
        /*001c*/ 	.byte	0x03, 0x1b
        /*001e*/ 	.short	0x00ff


	//----- nvinfo : EIATTR_MERCURY_ISA_VERSION
	.align		4
        /*0020*/ 	.byte	0x03, 0x5f
        /*0022*/ 	.short	0x0101


	//----- nvinfo : EIATTR_EXIT_INSTR_OFFSETS
	.align		4
        /*0024*/ 	.byte	0x04, 0x1c
        /*0026*/ 	.short	(.L_154 - .L_153)


	//   ....[0]....
.L_153:
        /*0028*/ 	.word	0x00000010


	//----- nvinfo : EIATTR_MAX_THREADS
	.align		4
.L_154:
        /*002c*/ 	.byte	0x04, 0x05
        /*002e*/ 	.short	(.L_156 - .L_155)
.L_155:
        /*0030*/ 	.word	0x00000080
        /*0034*/ 	.word	0x00000001
        /*0038*/ 	.word	0x00000001


	//----- nvinfo : EIATTR_CBANK_PARAM_SIZE
	.align		4
.L_156:
        /*003c*/ 	.byte	0x03, 0x19
        /*003e*/ 	.short	0x0418


	//----- nvinfo : EIATTR_PARAM_CBANK
	.align		4
        /*0040*/ 	.byte	0x04, 0x0a
        /*0042*/ 	.short	(.L_158 - .L_157)
	.align		4
.L_157:
        /*0044*/ 	.word	index@(.nv.constant0._ZN7cutlass13device_kernelIN5flash19enable_sm80_to_sm89INS1_16FlashAttnFwdSm80INS1_25CollectiveMainloopFwdSm80ILi4ELi1ELb0EN4cute5tupleIJNS5_1CILi128EEENS7_ILi64EEENS7_ILi96EEEEEELi96ENS_10bfloat16_tEfNS_4arch4Sm80ELb1ELb0ELb0ELb1ELb1ELb0ELb1ELb0EEENS1_21CollectiveEpilogueFwdINS6_IJS8_SA_S9_EEENS6_IJNS7_ILi1EEESI_SI_EEESC_SE_Li128ELb1ELb1ELb0ELb0EEENS1_19SingleTileSchedulerILb1ELb0ELb1ELi128EEEEEEEEEvNT_6ParamsE)
        /*0048*/ 	.short	0x0210
        /*004a*/ 	.short	0x0418


	//----- nvinfo : EIATTR_SW_WAR
	.align		4
.L_158:
        /*004c*/ 	.byte	0x04, 0x36
        /*004e*/ 	.short	(.L_160 - .L_159)
.L_159:
        /*0050*/ 	.word	0x00000008
.L_160:


//--------------------- .nv.info._ZN7cutlass13device_kernelIN5flash19enable_sm80_to_sm89INS1_16FlashAttnFwdSm80INS1_25CollectiveMainloopFwdSm80ILi4ELi1ELb0EN4cute5tupleIJNS5_1CILi128EEENS7_ILi64EEENS7_ILi96EEEEEELi96ENS_10bfloat16_tEfNS_4arch4Sm80ELb1ELb0ELb0ELb1ELb1ELb1ELb1ELb0EEENS1_21CollectiveEpilogueFwdINS6_IJS8_SA_S9_EEENS6_IJNS7_ILi1EEESI_SI_EEESC_SE_Li128ELb1ELb1ELb0ELb0EEENS1_19SingleTileSchedulerILb1ELb0ELb1ELi128EEEEEEEEEvNT_6ParamsE --------------------------
	.section	.nv.info._ZN7cutlass13device_kernelIN5flash19enable_sm80_to_sm89INS1_16FlashAttnFwdSm80INS1_25CollectiveMainloopFwdSm80ILi4ELi1ELb0EN4cute5tupleIJNS5_1CILi128EEENS7_ILi64EEENS7_ILi96EEEEEELi96ENS_10bfloat16_tEfNS_4arch4Sm80ELb1ELb0ELb0ELb1ELb1ELb1ELb1ELb0EEENS1_21CollectiveEpilogueFwdINS6_IJS8_SA_S9_EEENS6_IJNS7_ILi1EEESI_SI_EEESC_SE_Li128ELb1ELb1ELb0ELb0EEENS1_19SingleTileSchedulerILb1ELb0ELb1ELi128EEEEEEEEEvNT_6ParamsE,"",@"SHT_CUDA_INFO"
	.sectionflags	@""
	.align	4


	//----- nvinfo : EIATTR_CUDA_API_VERSION
	.align		4
        /*0000*/ 	.byte	0x04, 0x37
        /*0002*/ 	.short	(.L_162 - .L_161)
.L_161:
        /*0004*/ 	.word	0x00000082


	//----- nvinfo : EIATTR_KPARAM_INFO
	.align		4
.L_162:
        /*0008*/ 	.byte	0x04, 0x17
        /*000a*/ 	.short	(.L_164 - .L_163)
.L_163:
        /*000c*/ 	.word	0x00000000
        /*0010*/ 	.short	0x0000
        /*0012*/ 	.short	0x0000
        /*0014*/ 	.byte	0x00, 0xf0, 0x61, 0x10


	//----- nvinfo : EIATTR_SPARSE_MMA_MASK
	.align		4
.L_164:
        /*0018*/ 	.byte	0x03, 0x50
        /*001a*/ 	.short	0x0000


	//----- nvinfo : EIATTR_MAXREG_COUNT
	.align		4
        /*001c*/ 	.byte	0x03, 0x1b
        /*001e*/ 	.short	0x00ff


	//----- nvinfo : EIATTR_MERCURY_ISA_VERSION
	.align		4
        /*0020*/ 	.byte	0x03, 0x5f
        /*0022*/ 	.short	0x0101


	//----- nvinfo : EIATTR_EXIT_INSTR_OFFSETS
	.align		4
        /*0024*/ 	.byte	0x04, 0x1c
        /*0026*/ 	.short	(.L_166 - .L_165)


	//   ....[0]....
.L_165:
        /*0028*/ 	.word	0x00000010


	//----- nvinfo : EIATTR_MAX_THREADS
	.align		4
.L_166:
        /*002c*/ 	.byte	0x04, 0x05
        /*002e*/ 	.short	(.L_168 - .L_167)
.L_167:
        /*0030*/ 	.word	0x00000080
        /*0034*/ 	.word	0x00000001
        /*0038*/ 	.word	0x00000001


	//----- nvinfo : EIATTR_CBANK_PARAM_SIZE
	.align		4
.L_168:
        /*003c*/ 	.byte	0x03, 0x19
        /*003e*/ 	.short	0x0418


	//----- nvinfo : EIATTR_PARAM_CBANK
	.align		4
        /*0040*/ 	.byte	0x04, 0x0a
        /*0042*/ 	.short	(.L_170 - .L_169)
	.align		4
.L_169:
        /*0044*/ 	.word	index@(.nv.constant0._ZN7cutlass13device_kernelIN5flash19enable_sm80_to_sm89INS1_16FlashAttnFwdSm80INS1_25CollectiveMainloopFwdSm80ILi4ELi1ELb0EN4cute5tupleIJNS5_1CILi128EEENS7_ILi64EEENS7_ILi96EEEEEELi96ENS_10bfloat16_tEfNS_4arch4Sm80ELb1ELb0ELb0ELb1ELb1ELb1ELb1ELb0EEENS1_21CollectiveEpilogueFwdINS6_IJS8_SA_S9_EEENS6_IJNS7_ILi1EEESI_SI_EEESC_SE_Li128ELb1ELb1ELb0ELb0EEENS1_19SingleTileSchedulerILb1ELb0ELb1ELi128EEEEEEEEEvNT_6ParamsE)
        /*0048*/ 	.short	0x0210
        /*004a*/ 	.short	0x0418


	//----- nvinfo : EIATTR_SW_WAR
	.align		4
.L_170:
        /*004c*/ 	.byte	0x04, 0x36
        /*004e*/ 	.short	(.L_172 - .L_171)
.L_171:
        /*0050*/ 	.word	0x00000008
.L_172:


//--------------------- .nv.callgraph             --------------------------
	.section	.nv.callgraph,"",@"SHT_CUDA_CALLGRAPH"
	.align	4
	.sectionentsize	8
	.align		4
        /*0000*/ 	.word	0x00000000
	.align		4
        /*0004*/ 	.word	0xffffffff
	.align		4
        /*0008*/ 	.word	0x00000000
	.align		4
        /*000c*/ 	.word	0xfffffffe
	.align		4
        /*0010*/ 	.word	0x00000000
	.align		4
        /*0014*/ 	.word	0xfffffffd
	.align		4
        /*0018*/ 	.word	0x00000000
	.align		4
        /*001c*/ 	.word	0xfffffffc


//--------------------- .nv.constant4             --------------------------
	.section	.nv.constant4,"a",@progbits
	.align	8
	.align		8
.nv.constant4:
        /*0000*/ 	.dword	_ZN71_INTERNAL_5814cfec_35_flash_fwd_hdim96_bf16_paged_sm80_cu_58b58f81_28124cuda3std3__45__cpo5beginE
	.align		8
        /*0008*/ 	.dword	_ZN71_INTERNAL_5814cfec_35_flash_fwd_hdim96_bf16_paged_sm80_cu_58b58f81_28124cuda3std3__45__cpo3endE
	.align		8
        /*0010*/ 	.dword	_ZN71_INTERNAL_5814cfec_35_flash_fwd_hdim96_bf16_paged_sm80_cu_58b58f81_28124cuda3std3__45__cpo6cbeginE
	.align		8
        /*0018*/ 	.dword	_ZN71_INTERNAL_5814cfec_35_flash_fwd_hdim96_bf16_paged_sm80_cu_58b58f81_28124cuda3std3__45__cpo4cendE
	.align		8
        /*0020*/ 	.dword	_ZN71_INTERNAL_5814cfec_35_flash_fwd_hdim96_bf16_paged_sm80_cu_58b58f81_28124cuda3std3__473_GLOBAL__N__5814cfec_35_flash_fwd_hdim96_bf16_paged_sm80_cu_58b58f81_28126ignoreE
	.align		8
        /*0028*/ 	.dword	_ZN71_INTERNAL_5814cfec_35_flash_fwd_hdim96_bf16_paged_sm80_cu_58b58f81_28124cuda3std3__419piecewise_constructE
	.align		8
        /*0030*/ 	.dword	_ZN71_INTERNAL_5814cfec_35_flash_fwd_hdim96_bf16_paged_sm80_cu_58b58f81_28124cuda3std3__48in_placeE
	.align		8
        /*0038*/ 	.dword	_ZN71_INTERNAL_5814cfec_35_flash_fwd_hdim96_bf16_paged_sm80_cu_58b58f81_28124cuda3std6ranges3__45__cpo4swapE
	.align		8
        /*0040*/ 	.dword	_ZN71_INTERNAL_5814cfec_35_flash_fwd_hdim96_bf16_paged_sm80_cu_58b58f81_28124cuda3std6ranges3__45__cpo9iter_moveE
	.align		8
        /*0048*/ 	.dword	_ZN71_INTERNAL_5814cfec_35_flash_fwd_hdim96_bf16_paged_sm80_cu_58b58f81_28124cute7productE
	.align		8
        /*0050*/ 	.dword	_ZN71_INTERNAL_5814cfec_35_flash_fwd_hdim96_bf16_paged_sm80_cu_58b58f81_28124cute1_E


//--------------------- .text._ZN7cutlass13device_kernelIN5flash19enable_sm80_to_sm89INS1_16FlashAttnFwdSm80INS1_25CollectiveMainloopFwdSm80ILi4ELi1ELb0EN4cute5tupleIJNS5_1CILi128EEENS7_ILi64EEENS7_ILi96EEEEEELi96ENS_10bfloat16_tEfNS_4arch4Sm80ELb0ELb0ELb0ELb0ELb1ELb0ELb1ELb0EEENS1_21CollectiveEpilogueFwdINS6_IJS8_SA_S9_EEENS6_IJNS7_ILi1EEESI_SI_EEESC_SE_Li128ELb0ELb1ELb0ELb0EEENS1_19SingleTileSchedulerILb0ELb0ELb1ELi128EEEEEEEEEvNT_6ParamsE --------------------------
	.section	.text._ZN7cutlass13device_kernelIN5flash19enable_sm80_to_sm89INS1_16FlashAttnFwdSm80INS1_25CollectiveMainloopFwdSm80ILi4ELi1ELb0EN4cute5tupleIJNS5_1CILi128EEENS7_ILi64EEENS7_ILi96EEEEEELi96ENS_10bfloat16_tEfNS_4arch4Sm80ELb0ELb0ELb0ELb0ELb1ELb0ELb1ELb0EEENS1_21CollectiveEpilogueFwdINS6_IJS8_SA_S9_EEENS6_IJNS7_ILi1EEESI_SI_EEESC_SE_Li128ELb0ELb1ELb0ELb0EEENS1_19SingleTileSchedulerILb0ELb0ELb1ELi128EEEEEEEEEvNT_6ParamsE,"ax",@progbits
	.align	128
.text._ZN7cutlass13device_kernelIN5flash19enable_sm80_to_sm89INS1_16FlashAttnFwdSm80INS1_25CollectiveMainloopFwdSm80ILi4ELi1ELb0EN4cute5tupleIJNS5_1CILi128EEENS7_ILi64EEENS7_ILi96EEEEEELi96ENS_10bfloat16_tEfNS_4arch4Sm80ELb0ELb0ELb0ELb0ELb1ELb0ELb1ELb0EEENS1_21CollectiveEpilogueFwdINS6_IJS8_SA_S9_EEENS6_IJNS7_ILi1EEESI_SI_EEESC_SE_Li128ELb0ELb1ELb0ELb0EEENS1_19SingleTileSchedulerILb0ELb0ELb1ELi128EEEEEEEEEvNT_6ParamsE:
        .type           _ZN7cutlass13device_kernelIN5flash19enable_sm80_to_sm89INS1_16FlashAttnFwdSm80INS1_25CollectiveMainloopFwdSm80ILi4ELi1ELb0EN4cute5tupleIJNS5_1CILi128EEENS7_ILi64EEENS7_ILi96EEEEEELi96ENS_10bfloat16_tEfNS_4arch4Sm80ELb0ELb0ELb0ELb0ELb1ELb0ELb1ELb0EEENS1_21CollectiveEpilogueFwdINS6_IJS8_SA_S9_EEENS6_IJNS7_ILi1EEESI_SI_EEESC_SE_Li128ELb0ELb1ELb0ELb0EEENS1_19SingleTileSchedulerILb0ELb0ELb1ELi128EEEEEEEEEvNT_6ParamsE,@function
        .size           _ZN7cutlass13device_kernelIN5flash19enable_sm80_to_sm89INS1_16FlashAttnFwdSm80INS1_25CollectiveMainloopFwdSm80ILi4ELi1ELb0EN4cute5tupleIJNS5_1CILi128EEENS7_ILi64EEENS7_ILi96EEEEEELi96ENS_10bfloat16_tEfNS_4arch4Sm80ELb0ELb0ELb0ELb0ELb1ELb0ELb1ELb0EEENS1_21CollectiveEpilogueFwdINS6_IJS8_SA_S9_EEENS6_IJNS7_ILi1EEESI_SI_EEESC_SE_Li128ELb0ELb1ELb0ELb0EEENS1_19SingleTileSchedulerILb0ELb0ELb1ELi128EEEEEEEEEvNT_6ParamsE,(.L_x_9 - _ZN7cutlass13device_kernelIN5flash19enable_sm80_to_sm89INS1_16FlashAttnFwdSm80INS1_25CollectiveMainloopFwdSm80ILi4ELi1ELb0EN4cute5tupleIJNS5_1CILi128EEENS7_ILi64EEENS7_ILi96EEEEEELi96ENS_10bfloat16_tEfNS_4arch4Sm80ELb0ELb0ELb0ELb0ELb1ELb0ELb1ELb0EEENS1_21CollectiveEpilogueFwdINS6_IJS8_SA_S9_EEENS6_IJNS7_ILi1EEESI_SI_EEESC_SE_Li128ELb0ELb1ELb0ELb0EEENS1_19SingleTileSchedulerILb0ELb0ELb1ELi128EEEEEEEEEvNT_6ParamsE)
        .other          _ZN7cutlass13device_kernelIN5flash19enable_sm80_to_sm89INS1_16FlashAttnFwdSm80INS1_25CollectiveMainloopFwdSm80ILi4ELi1ELb0EN4cute5tupleIJNS5_1CILi128EEENS7_ILi64EEENS7_ILi96EEEEEELi96ENS_10bfloat16_tEfNS_4arch4Sm80ELb0ELb0ELb0ELb0ELb1ELb0ELb1ELb0EEENS1_21CollectiveEpilogueFwdINS6_IJS8_SA_S9_EEENS6_IJNS7_ILi1EEESI_SI_EEESC_SE_Li128ELb0ELb1ELb0ELb0EEENS1_19SingleTileSchedulerILb0ELb0ELb1ELi128EEEEEEEEEvNT_6ParamsE,@"STO_CUDA_ENTRY STV_DEFAULT"
_ZN7cutlass13device_kernelIN5flash19enable_sm80_to_sm89INS1_16FlashAttnFwdSm80INS1_25CollectiveMainloopFwdSm80ILi4ELi1ELb0EN4cute5tupleIJNS5_1CILi128EEENS7_ILi64EEENS7_ILi96EEEEEELi96ENS_10bfloat16_tEfNS_4arch4Sm80ELb0ELb0ELb0ELb0ELb1ELb0ELb1ELb0EEENS1_21CollectiveEpilogueFwdINS6_IJS8_SA_S9_EEENS6_IJNS7_ILi1EEESI_SI_EEESC_SE_Li128ELb0ELb1ELb0ELb0EEENS1_19SingleTileSchedulerILb0ELb0ELb1ELi128EEEEEEEEEvNT_6ParamsE:
[----:B------:R-:W-:Y:S01]  /*0000*/  LDC R1, c[0x0][0x28] ;  /* 0x00000a00ff017b82 */ /* 0x000fe20000000800 */
[----:B------:R-:W-:Y:S05]  /*0010*/  EXIT ;  /* 0x000000000000794d */ /* 0x000fea0003800000 */
.L_x_0:
[----:B------:R-:W-:-:S00]  /*0020*/  BRA `(.L_x_0) ;  /* 0xfffffffc00fc7947 */ /* 0x000fc0000383ffff */
[----:B------:R-:W-:-:S00]  /*0030*/  NOP ;  /* 0x0000000000007918 */ /* 0x000fc00000000000 */
        /* <DEDUP_REMOVED lines=12> */
.L_x_9:


//--------------------- .text._ZN7cutlass13device_kernelIN5flash19enable_sm80_to_sm89INS1_16FlashAttnFwdSm80INS1_25CollectiveMainloopFwdSm80ILi4ELi1ELb0EN4cute5tupleIJNS5_1CILi128EEENS7_ILi64EEENS7_ILi96EEEEEELi96ENS_10bfloat16_tEfNS_4arch4Sm80ELb0ELb0ELb0ELb1ELb1ELb0ELb1ELb0EEENS1_21CollectiveEpilogueFwdINS6_IJS8_SA_S9_EEENS6_IJNS7_ILi1EEESI_SI_EEESC_SE_Li128ELb1ELb1ELb0ELb0EEENS1_19SingleTileSchedulerILb1ELb0ELb1ELi128EEEEEEEEEvNT_6ParamsE --------------------------
	.section	.text._ZN7cutlass13device_kernelIN5flash19enable_sm80_to_sm89INS1_16FlashAttnFwdSm80INS1_25CollectiveMainloopFwdSm80ILi4ELi1ELb0EN4cute5tupleIJNS5_1CILi128EEENS7_ILi64EEENS7_ILi96EEEEEELi96ENS_10bfloat16_tEfNS_4arch4Sm80ELb0ELb0ELb0ELb1ELb1ELb0ELb1ELb0EEENS1_21CollectiveEpilogueFwdINS6_IJS8_SA_S9_EEENS6_IJNS7_ILi1EEESI_SI_EEESC_SE_Li128ELb1ELb1ELb0ELb0EEENS1_19SingleTileSchedulerILb1ELb0ELb1ELi128EEEEEEEEEvNT_6ParamsE,"ax",@progbits
	.align	128
.text._ZN7cutlass13device_kernelIN5flash19enable_sm80_to_sm89INS1_16FlashAttnFwdSm80INS1_25CollectiveMainloopFwdSm80ILi4ELi1ELb0EN4cute5tupleIJNS5_1CILi128EEENS7_ILi64EEENS7_ILi96EEEEEELi96ENS_10bfloat16_tEfNS_4arch4Sm80ELb0ELb0ELb0ELb1ELb1ELb0ELb1ELb0EEENS1_21CollectiveEpilogueFwdINS6_IJS8_SA_S9_EEENS6_IJNS7_ILi1EEESI_SI_EEESC_SE_Li128ELb1ELb1ELb0ELb0EEENS1_19SingleTileSchedulerILb1ELb0ELb1ELi128EEEEEEEEEvNT_6ParamsE:
        .type           _ZN7cutlass13device_kernelIN5flash19enable_sm80_to_sm89INS1_16FlashAttnFwdSm80INS1_25CollectiveMainloopFwdSm80ILi4ELi1ELb0EN4cute5tupleIJNS5_1CILi128EEENS7_ILi64EEENS7_ILi96EEEEEELi96ENS_10bfloat16_tEfNS_4arch4Sm80ELb0ELb0ELb0ELb1ELb1ELb0ELb1ELb0EEENS1_21CollectiveEpilogueFwdINS6_IJS8_SA_S9_EEENS6_IJNS7_ILi1EEESI_SI_EEESC_SE_Li128ELb1ELb1ELb0ELb0EEENS1_19SingleTileSchedulerILb1ELb0ELb1ELi128EEEEEEEEEvNT_6ParamsE,@function
        .size           _ZN7cutlass13device_kernelIN5flash19enable_sm80_to_sm89INS1_16FlashAttnFwdSm80INS1_25CollectiveMainloopFwdSm80ILi4ELi1ELb0EN4cute5tupleIJNS5_1CILi128EEENS7_ILi64EEENS7_ILi96EEEEEELi96ENS_10bfloat16_tEfNS_4arch4Sm80ELb0ELb0ELb0ELb1ELb1ELb0ELb1ELb0EEENS1_21CollectiveEpilogueFwdINS6_IJS8_SA_S9_EEENS6_IJNS7_ILi1EEESI_SI_EEESC_SE_Li128ELb1ELb1ELb0ELb0EEENS1_19SingleTileSchedulerILb1ELb0ELb1ELi128EEEEEEEEEvNT_6ParamsE,(.L_x_10 - _ZN7cutlass13device_kernelIN5flash19enable_sm80_to_sm89INS1_16FlashAttnFwdSm80INS1_25CollectiveMainloopFwdSm80ILi4ELi1ELb0EN4cute5tupleIJNS5_1CILi128EEENS7_ILi64EEENS7_ILi96EEEEEELi96ENS_10bfloat16_tEfNS_4arch4Sm80ELb0ELb0ELb0ELb1ELb1ELb0ELb1ELb0EEENS1_21CollectiveEpilogueFwdINS6_IJS8_SA_S9_EEENS6_IJNS7_ILi1EEESI_SI_EEESC_SE_Li128ELb1ELb1ELb0ELb0EEENS1_19SingleTileSchedulerILb1ELb0ELb1ELi128EEEEEEEEEvNT_6ParamsE)
        .other          _ZN7cutlass13device_kernelIN5flash19enable_sm80_to_sm89INS1_16FlashAttnFwdSm80INS1_25CollectiveMainloopFwdSm80ILi4ELi1ELb0EN4cute5tupleIJNS5_1CILi128EEENS7_ILi64EEENS7_ILi96EEEEEELi96ENS_10bfloat16_tEfNS_4arch4Sm80ELb0ELb0ELb0ELb1ELb1ELb0ELb1ELb0EEENS1_21CollectiveEpilogueFwdINS6_IJS8_SA_S9_EEENS6_IJNS7_ILi1EEESI_SI_EEESC_SE_Li128ELb1ELb1ELb0ELb0EEENS1_19SingleTileSchedulerILb1ELb0ELb1ELi128EEEEEEEEEvNT_6ParamsE,@"STO_CUDA_ENTRY STV_DEFAULT"
_ZN7cutlass13device_kernelIN5flash19enable_sm80_to_sm89INS1_16FlashAttnFwdSm80INS1_25CollectiveMainloopFwdSm80ILi4ELi1ELb0EN4cute5tupleIJNS5_1CILi128EEENS7_ILi64EEENS7_ILi96EEEEEELi96ENS_10bfloat16_tEfNS_4arch4Sm80ELb0ELb0ELb0ELb1ELb1ELb0ELb1ELb0EEENS1_21CollectiveEpilogueFwdINS6_IJS8_SA_S9_EEENS6_IJNS7_ILi1EEESI_SI_EEESC_SE_Li128ELb1ELb1ELb0ELb0EEENS1_19SingleTileSchedulerILb1ELb0ELb1ELi128EEEEEEEEEvNT_6ParamsE:
[----:B------:R-:W-:Y:S01]  /*0000*/  LDC R1, c[0x0][0x28] ;  /* 0x00000a00ff017b82 */ /* 0x000fe20000000800 */
[----:B------:R-:W-:Y:S05]  /*0010*/  EXIT ;  /* 0x000000000000794d */ /* 0x000fea0003800000 */
.L_x_1:
        /* <DEDUP_REMOVED lines=14> */
.L_x_10:


//--------------------- .text._ZN7cutlass13device_kernelIN5flash19enable_sm80_to_sm89INS1_16FlashAttnFwdSm80INS1_25CollectiveMainloopFwdSm80ILi4ELi1ELb0EN4cute5tupleIJNS5_1CILi128EEENS7_ILi64EEENS7_ILi96EEEEEELi96ENS_10bfloat16_tEfNS_4arch4Sm80ELb0ELb0ELb0ELb1ELb1ELb1ELb1ELb0EEENS1_21CollectiveEpilogueFwdINS6_IJS8_SA_S9_EEENS6_IJNS7_ILi1EEESI_SI_EEESC_SE_Li128ELb1ELb1ELb0ELb0EEENS1_19SingleTileSchedulerILb1ELb0ELb1ELi128EEEEEEEEEvNT_6ParamsE --------------------------
	.section	.text._ZN7cutlass13device_kernelIN5flash19enable_sm80_to_sm89INS1_16FlashAttnFwdSm80INS1_25CollectiveMainloopFwdSm80ILi4ELi1ELb0EN4cute5tupleIJNS5_1CILi128EEENS7_ILi64EEENS7_ILi96EEEEEELi96ENS_10bfloat16_tEfNS_4arch4Sm80ELb0ELb0ELb0ELb1ELb1ELb1ELb1ELb0EEENS1_21CollectiveEpilogueFwdINS6_IJS8_SA_S9_EEENS6_IJNS7_ILi1EEESI_SI_EEESC_SE_Li128ELb1ELb1ELb0ELb0EEENS1_19SingleTileSchedulerILb1ELb0ELb1ELi128EEEEEEEEEvNT_6ParamsE,"ax",@progbits
	.align	128
.text._ZN7cutlass13device_kernelIN5flash19enable_sm80_to_sm89INS1_16FlashAttnFwdSm80INS1_25CollectiveMainloopFwdSm80ILi4ELi1ELb0EN4cute5tupleIJNS5_1CILi128EEENS7_ILi64EEENS7_ILi96EEEEEELi96ENS_10bfloat16_tEfNS_4arch4Sm80ELb0ELb0ELb0ELb1ELb1ELb1ELb1ELb0EEENS1_21CollectiveEpilogueFwdINS6_IJS8_SA_S9_EEENS6_IJNS7_ILi1EEESI_SI_EEESC_SE_Li128ELb1ELb1ELb0ELb0EEENS1_19SingleTileSchedulerILb1ELb0ELb1ELi128EEEEEEEEEvNT_6ParamsE:
        .type           _ZN7cutlass13device_kernelIN5flash19enable_sm80_to_sm89INS1_16FlashAttnFwdSm80INS1_25CollectiveMainloopFwdSm80ILi4ELi1ELb0EN4cute5tupleIJNS5_1CILi128EEENS7_ILi64EEENS7_ILi96EEEEEELi96ENS_10bfloat16_tEfNS_4arch4Sm80ELb0ELb0ELb0ELb1ELb1ELb1ELb1ELb0EEENS1_21CollectiveEpilogueFwdINS6_IJS8_SA_S9_EEENS6_IJNS7_ILi1EEESI_SI_EEESC_SE_Li128ELb1ELb1ELb0ELb0EEENS1_19SingleTileSchedulerILb1ELb0ELb1ELi128EEEEEEEEEvNT_6ParamsE,@function
        .size           _ZN7cutlass13device_kernelIN5flash19enable_sm80_to_sm89INS1_16FlashAttnFwdSm80INS1_25CollectiveMainloopFwdSm80ILi4ELi1ELb0EN4cute5tupleIJNS5_1CILi128EEENS7_ILi64EEENS7_ILi96EEEEEELi96ENS_10bfloat16_tEfNS_4arch4Sm80ELb0ELb0ELb0ELb1ELb1ELb1ELb1ELb0EEENS1_21CollectiveEpilogueFwdINS6_IJS8_SA_S9_EEENS6_IJNS7_ILi1EEESI_SI_EEESC_SE_Li128ELb1ELb1ELb0ELb0EEENS1_19SingleTileSchedulerILb1ELb0ELb1ELi128EEEEEEEEEvNT_6ParamsE,(.L_x_11 - _ZN7cutlass13device_kernelIN5flash19enable_sm80_to_sm89INS1_16FlashAttnFwdSm80INS1_25CollectiveMainloopFwdSm80ILi4ELi1ELb0EN4cute5tupleIJNS5_1CILi128EEENS7_ILi64EEENS7_ILi96EEEEEELi96ENS_10bfloat16_tEfNS_4arch4Sm80ELb0ELb0ELb0ELb1ELb1ELb1ELb1ELb0EEENS1_21CollectiveEpilogueFwdINS6_IJS8_SA_S9_EEENS6_IJNS7_ILi1EEESI_SI_EEESC_SE_Li128ELb1ELb1ELb0ELb0EEENS1_19SingleTileSchedulerILb1ELb0ELb1ELi128EEEEEEEEEvNT_6ParamsE)
        .other          _ZN7cutlass13device_kernelIN5flash19enable_sm80_to_sm89INS1_16FlashAttnFwdSm80INS1_25CollectiveMainloopFwdSm80ILi4ELi1ELb0EN4cute5tupleIJNS5_1CILi128EEENS7_ILi64EEENS7_ILi96EEEEEELi96ENS_10bfloat16_tEfNS_4arch4Sm80ELb0ELb0ELb0ELb1ELb1ELb1ELb1ELb0EEENS1_21CollectiveEpilogueFwdINS6_IJS8_SA_S9_EEENS6_IJNS7_ILi1EEESI_SI_EEESC_SE_Li128ELb1ELb1ELb0ELb0EEENS1_19SingleTileSchedulerILb1ELb0ELb1ELi128EEEEEEEEEvNT_6ParamsE,@"STO_CUDA_ENTRY STV_DEFAULT"
_ZN7cutlass13device_kernelIN5flash19enable_sm80_to_sm89INS1_16FlashAttnFwdSm80INS1_25CollectiveMainloopFwdSm80ILi4ELi1ELb0EN4cute5tupleIJNS5_1CILi128EEENS7_ILi64EEENS7_ILi96EEEEEELi96ENS_10bfloat16_tEfNS_4arch4Sm80ELb0ELb0ELb0ELb1ELb1ELb1ELb1ELb0EEENS1_21CollectiveEpilogueFwdINS6_IJS8_SA_S9_EEENS6_IJNS7_ILi1EEESI_SI_EEESC_SE_Li128ELb1ELb1ELb0ELb0EEENS1_19SingleTileSchedulerILb1ELb0ELb1ELi128EEEEEEEEEvNT_6ParamsE:
[----:B------:R-:W-:Y:S01]  /*0000*/  LDC R1, c[0x0][0x28] ;  /* 0x00000a00ff017b82 */ /* 0x000fe20000000800 */
[----:B------:R-:W-:Y:S05]  /*0010*/  EXIT ;  /* 0x000000000000794d */ /* 0x000fea0003800000 */
.L_x_2:
        /* <DEDUP_REMOVED lines=14> */
.L_x_11:


//--------------------- .text._ZN7cutlass13device_kernelIN5flash19enable_sm80_to_sm89INS1_16FlashAttnFwdSm80INS1_25CollectiveMainloopFwdSm80ILi4ELi1ELb0EN4cute5tupleIJNS5_1CILi128EEENS7_ILi48EEENS7_ILi96EEEEEELi96ENS_10bfloat16_tEfNS_4arch4Sm80ELb0ELb1ELb0ELb0ELb1ELb0ELb1ELb0EEENS1_21CollectiveEpilogueFwdINS6_IJS8_SA_S9_EEENS6_IJNS7_ILi1EEESI_SI_EEESC_SE_Li128ELb0ELb1ELb0ELb0EEENS1_19SingleTileSchedulerILb0ELb0ELb1ELi128EEEEEEEEEvNT_6ParamsE --------------------------
	.section	.text._ZN7cutlass13device_kernelIN5flash19enable_sm80_to_sm89INS1_16FlashAttnFwdSm80INS1_25CollectiveMainloopFwdSm80ILi4ELi1ELb0EN4cute5tupleIJNS5_1CILi128EEENS7_ILi48EEENS7_ILi96EEEEEELi96ENS_10bfloat16_tEfNS_4arch4Sm80ELb0ELb1ELb0ELb0ELb1ELb0ELb1ELb0EEENS1_21CollectiveEpilogueFwdINS6_IJS8_SA_S9_EEENS6_IJNS7_ILi1EEESI_SI_EEESC_SE_Li128ELb0ELb1ELb0ELb0EEENS1_19SingleTileSchedulerILb0ELb0ELb1ELi128EEEEEEEEEvNT_6ParamsE,"ax",@progbits
	.align	128
.text._ZN7cutlass13device_kernelIN5flash19enable_sm80_to_sm89INS1_16FlashAttnFwdSm80INS1_25CollectiveMainloopFwdSm80ILi4ELi1ELb0EN4cute5tupleIJNS5_1CILi128EEENS7_ILi48EEENS7_ILi96EEEEEELi96ENS_10bfloat16_tEfNS_4arch4Sm80ELb0ELb1ELb0ELb0ELb1ELb0ELb1ELb0EEENS1_21CollectiveEpilogueFwdINS6_IJS8_SA_S9_EEENS6_IJNS7_ILi1EEESI_SI_EEESC_SE_Li128ELb0ELb1ELb0ELb0EEENS1_19SingleTileSchedulerILb0ELb0ELb1ELi128EEEEEEEEEvNT_6ParamsE:
        .type           _ZN7cutlass13device_kernelIN5flash19enable_sm80_to_sm89INS1_16FlashAttnFwdSm80INS1_25CollectiveMainloopFwdSm80ILi4ELi1ELb0EN4cute5tupleIJNS5_1CILi128EEENS7_ILi48EEENS7_ILi96EEEEEELi96ENS_10bfloat16_tEfNS_4arch4Sm80ELb0ELb1ELb0ELb0ELb1ELb0ELb1ELb0EEENS1_21CollectiveEpilogueFwdINS6_IJS8_SA_S9_EEENS6_IJNS7_ILi1EEESI_SI_EEESC_SE_Li128ELb0ELb1ELb0ELb0EEENS1_19SingleTileSchedulerILb0ELb0ELb1ELi128EEEEEEEEEvNT_6ParamsE,@function
        .size           _ZN7cutlass13device_kernelIN5flash19enable_sm80_to_sm89INS1_16FlashAttnFwdSm80INS1_25CollectiveMainloopFwdSm80ILi4ELi1ELb0EN4cute5tupleIJNS5_1CILi128EEENS7_ILi48EEENS7_ILi96EEEEEELi96ENS_10bfloat16_tEfNS_4arch4Sm80ELb0ELb1ELb0ELb0ELb1ELb0ELb1ELb0EEENS1_21CollectiveEpilogueFwdINS6_IJS8_SA_S9_EEENS6_IJNS7_ILi1EEESI_SI_EEESC_SE_Li128ELb0ELb1ELb0ELb0EEENS1_19SingleTileSchedulerILb0ELb0ELb1ELi128EEEEEEEEEvNT_6ParamsE,(.L_x_12 - _ZN7cutlass13device_kernelIN5flash19enable_sm80_to_sm89INS1_16FlashAttnFwdSm80INS1_25CollectiveMainloopFwdSm80ILi4ELi1ELb0EN4cute5tupleIJNS5_1CILi128EEENS7_ILi48EEENS7_ILi96EEEEEELi96ENS_10bfloat16_tEfNS_4arch4Sm80ELb0ELb1ELb0ELb0ELb1ELb0ELb1ELb0EEENS1_21CollectiveEpilogueFwdINS6_IJS8_SA_S9_EEENS6_IJNS7_ILi1EEESI_SI_EEESC_SE_Li128ELb0ELb1ELb0ELb0EEENS1_19SingleTileSchedulerILb0ELb0ELb1ELi128EEEEEEEEEvNT_6ParamsE)
        .other          _ZN7cutlass13device_kernelIN5flash19enable_sm80_to_sm89INS1_16FlashAttnFwdSm80INS1_25CollectiveMainloopFwdSm80ILi4ELi1ELb0EN4cute5tupleIJNS5_1CILi128EEENS7_ILi48EEENS7_ILi96EEEEEELi96ENS_10bfloat16_tEfNS_4arch4Sm80ELb0ELb1ELb0ELb0ELb1ELb0ELb1ELb0EEENS1_21CollectiveEpilogueFwdINS6_IJS8_SA_S9_EEENS6_IJNS7_ILi1EEESI_SI_EEESC_SE_Li128ELb0ELb1ELb0ELb0EEENS1_19SingleTileSchedulerILb0ELb0ELb1ELi128EEEEEEEEEvNT_6ParamsE,@"STO_CUDA_ENTRY STV_DEFAULT"
_ZN7cutlass13device_kernelIN5flash19enable_sm80_to_sm89INS1_16FlashAttnFwdSm80INS1_25CollectiveMainloopFwdSm80ILi4ELi1ELb0EN4cute5tupleIJNS5_1CILi128EEENS7_ILi48EEENS7_ILi96EEEEEELi96ENS_10bfloat16_tEfNS_4arch4Sm80ELb0ELb1ELb0ELb0ELb1ELb0ELb1ELb0EEENS1_21CollectiveEpilogueFwdINS6_IJS8_SA_S9_EEENS6_IJNS7_ILi1EEESI_SI_EEESC_SE_Li128ELb0ELb1ELb0ELb0EEENS1_19SingleTileSchedulerILb0ELb0ELb1ELi128EEEEEEEEEvNT_6ParamsE:
[----:B------:R-:W-:Y:S01]  /*0000*/  LDC R1, c[0x0][0x28] ;  /* 0x00000a00ff017b82 */ /* 0x000fe20000000800 */
[----:B------:R-:W-:Y:S05]  /*0010*/  EXIT ;  /* 0x000000000000794d */ /* 0x000fea0003800000 */
.L_x_3:
        /* <DEDUP_REMOVED lines=14> */
.L_x_12:


//--------------------- .text._ZN7cutlass13device_kernelIN5flash19enable_sm80_to_sm89INS1_16FlashAttnFwdSm80INS1_25CollectiveMainloopFwdSm80ILi4ELi1ELb0EN4cute5tupleIJNS5_1CILi128EEENS7_ILi48EEENS7_ILi96EEEEEELi96ENS_10bfloat16_tEfNS_4arch4Sm80ELb0ELb1ELb0ELb1ELb1ELb0ELb1ELb0EEENS1_21CollectiveEpilogueFwdINS6_IJS8_SA_S9_EEENS6_IJNS7_ILi1EEESI_SI_EEESC_SE_Li128ELb1ELb1ELb0ELb0EEENS1_19SingleTileSchedulerILb1ELb0ELb1ELi128EEEEEEEEEvNT_6ParamsE --------------------------
	.section	.text._ZN7cutlass13device_kernelIN5flash19enable_sm80_to_sm89INS1_16FlashAttnFwdSm80INS1_25CollectiveMainloopFwdSm80ILi4ELi1ELb0EN4cute5tupleIJNS5_1CILi128EEENS7_ILi48EEENS7_ILi96EEEEEELi96ENS_10bfloat16_tEfNS_4arch4Sm80ELb0ELb1ELb0ELb1ELb1ELb0ELb1ELb0EEENS1_21CollectiveEpilogueFwdINS6_IJS8_SA_S9_EEENS6_IJNS7_ILi1EEESI_SI_EEESC_SE_Li128ELb1ELb1ELb0ELb0EEENS1_19SingleTileSchedulerILb1ELb0ELb1ELi128EEEEEEEEEvNT_6ParamsE,"ax",@progbits
	.align	128
.text._ZN7cutlass13device_kernelIN5flash19enable_sm80_to_sm89INS1_16FlashAttnFwdSm80INS1_25CollectiveMainloopFwdSm80ILi4ELi1ELb0EN4cute5tupleIJNS5_1CILi128EEENS7_ILi48EEENS7_ILi96EEEEEELi96ENS_10bfloat16_tEfNS_4arch4Sm80ELb0ELb1ELb0ELb1ELb1ELb0ELb1ELb0EEENS1_21CollectiveEpilogueFwdINS6_IJS8_SA_S9_EEENS6_IJNS7_ILi1EEESI_SI_EEESC_SE_Li128ELb1ELb1ELb0ELb0EEENS1_19SingleTileSchedulerILb1ELb0ELb1ELi128EEEEEEEEEvNT_6ParamsE:
        .type           _ZN7cutlass13device_kernelIN5flash19enable_sm80_to_sm89INS1_16FlashAttnFwdSm80INS1_25CollectiveMainloopFwdSm80ILi4ELi1ELb0EN4cute5tupleIJNS5_1CILi128EEENS7_ILi48EEENS7_ILi96EEEEEELi96ENS_10bfloat16_tEfNS_4arch4Sm80ELb0ELb1ELb0ELb1ELb1ELb0ELb1ELb0EEENS1_21CollectiveEpilogueFwdINS6_IJS8_SA_S9_EEENS6_IJNS7_ILi1EEESI_SI_EEESC_SE_Li128ELb1ELb1ELb0ELb0EEENS1_19SingleTileSchedulerILb1ELb0ELb1ELi128EEEEEEEEEvNT_6ParamsE,@function
        .size           _ZN7cutlass13device_kernelIN5flash19enable_sm80_to_sm89INS1_16FlashAttnFwdSm80INS1_25CollectiveMainloopFwdSm80ILi4ELi1ELb0EN4cute5tupleIJNS5_1CILi128EEENS7_ILi48EEENS7_ILi96EEEEEELi96ENS_10bfloat16_tEfNS_4arch4Sm80ELb0ELb1ELb0ELb1ELb1ELb0ELb1ELb0EEENS1_21CollectiveEpilogueFwdINS6_IJS8_SA_S9_EEENS6_IJNS7_ILi1EEESI_SI_EEESC_SE_Li128ELb1ELb1ELb0ELb0EEENS1_19SingleTileSchedulerILb1ELb0ELb1ELi128EEEEEEEEEvNT_6ParamsE,(.L_x_13 - _ZN7cutlass13device_kernelIN5flash19enable_sm80_to_sm89INS1_16FlashAttnFwdSm80INS1_25CollectiveMainloopFwdSm80ILi4ELi1ELb0EN4cute5tupleIJNS5_1CILi128EEENS7_ILi48EEENS7_ILi96EEEEEELi96ENS_10bfloat16_tEfNS_4arch4Sm80ELb0ELb1ELb0ELb1ELb1ELb0ELb1ELb0EEENS1_21CollectiveEpilogueFwdINS6_IJS8_SA_S9_EEENS6_IJNS7_ILi1EEESI_SI_EEESC_SE_Li128ELb1ELb1ELb0ELb0EEENS1_19SingleTileSchedulerILb1ELb0ELb1ELi128EEEEEEEEEvNT_6ParamsE)
        .other          _ZN7cutlass13device_kernelIN5flash19enable_sm80_to_sm89INS1_16FlashAttnFwdSm80INS1_25CollectiveMainloopFwdSm80ILi4ELi1ELb0EN4cute5tupleIJNS5_1CILi128EEENS7_ILi48EEENS7_ILi96EEEEEELi96ENS_10bfloat16_tEfNS_4arch4Sm80ELb0ELb1ELb0ELb1ELb1ELb0ELb1ELb0EEENS1_21CollectiveEpilogueFwdINS6_IJS8_SA_S9_EEENS6_IJNS7_ILi1EEESI_SI_EEESC_SE_Li128ELb1ELb1ELb0ELb0EEENS1_19SingleTileSchedulerILb1ELb0ELb1ELi128EEEEEEEEEvNT_6ParamsE,@"STO_CUDA_ENTRY STV_DEFAULT"
_ZN7cutlass13device_kernelIN5flash19enable_sm80_to_sm89INS1_16FlashAttnFwdSm80INS1_25CollectiveMainloopFwdSm80ILi4ELi1ELb0EN4cute5tupleIJNS5_1CILi128EEENS7_ILi48EEENS7_ILi96EEEEEELi96ENS_10bfloat16_tEfNS_4arch4Sm80ELb0ELb1ELb0ELb1ELb1ELb0ELb1ELb0EEENS1_21CollectiveEpilogueFwdINS6_IJS8_SA_S9_EEENS6_IJNS7_ILi1EEESI_SI_EEESC_SE_Li128ELb1ELb1ELb0ELb0EEENS1_19SingleTileSchedulerILb1ELb0ELb1ELi128EEEEEEEEEvNT_6ParamsE:
[----:B------:R-:W-:Y:S01]  /*0000*/  LDC R1, c[0x0][0x28] ;  /* 0x00000a00ff017b82 */ /* 0x000fe20000000800 */
[----:B------:R-:W-:Y:S05]  /*0010*/  EXIT ;  /* 0x000000000000794d */ /* 0x000fea0003800000 */
.L_x_4:
        /* <DEDUP_REMOVED lines=14> */
.L_x_13:


//--------------------- .text._ZN7cutlass13device_kernelIN5flash19enable_sm80_to_sm89INS1_16FlashAttnFwdSm80INS1_25CollectiveMainloopFwdSm80ILi4ELi1ELb0EN4cute5tupleIJNS5_1CILi128EEENS7_ILi48EEENS7_ILi96EEEEEELi96ENS_10bfloat16_tEfNS_4arch4Sm80ELb0ELb1ELb0ELb1ELb1ELb1ELb1ELb0EEENS1_21CollectiveEpilogueFwdINS6_IJS8_SA_S9_EEENS6_IJNS7_ILi1EEESI_SI_EEESC_SE_Li128ELb1ELb1ELb0ELb0EEENS1_19SingleTileSchedulerILb1ELb0ELb1ELi128EEEEEEEEEvNT_6ParamsE --------------------------
	.section	.text._ZN7cutlass13device_kernelIN5flash19enable_sm80_to_sm89INS1_16FlashAttnFwdSm80INS1_25CollectiveMainloopFwdSm80ILi4ELi1ELb0EN4cute5tupleIJNS5_1CILi128EEENS7_ILi48EEENS7_ILi96EEEEEELi96ENS_10bfloat16_tEfNS_4arch4Sm80ELb0ELb1ELb0ELb1ELb1ELb1ELb1ELb0EEENS1_21CollectiveEpilogueFwdINS6_IJS8_SA_S9_EEENS6_IJNS7_ILi1EEESI_SI_EEESC_SE_Li128ELb1ELb1ELb0ELb0EEENS1_19SingleTileSchedulerILb1ELb0ELb1ELi128EEEEEEEEEvNT_6ParamsE,"ax",@progbits
	.align	128
.text._ZN7cutlass13device_kernelIN5flash19enable_sm80_to_sm89INS1_16FlashAttnFwdSm80INS1_25CollectiveMainloopFwdSm80ILi4ELi1ELb0EN4cute5tupleIJNS5_1CILi128EEENS7_ILi48EEENS7_ILi96EEEEEELi96ENS_10bfloat16_tEfNS_4arch4Sm80ELb0ELb1ELb0ELb1ELb1ELb1ELb1ELb0EEENS1_21CollectiveEpilogueFwdINS6_IJS8_SA_S9_EEENS6_IJNS7_ILi1EEESI_SI_EEESC_SE_Li128ELb1ELb1ELb0ELb0EEENS1_19SingleTileSchedulerILb1ELb0ELb1ELi128EEEEEEEEEvNT_6ParamsE:
        .type           _ZN7cutlass13device_kernelIN5flash19enable_sm80_to_sm89INS1_16FlashAttnFwdSm80INS1_25CollectiveMainloopFwdSm80ILi4ELi1ELb0EN4cute5tupleIJNS5_1CILi128EEENS7_ILi48EEENS7_ILi96EEEEEELi96ENS_10bfloat16_tEfNS_4arch4Sm80ELb0ELb1ELb0ELb1ELb1ELb1ELb1ELb0EEENS1_21CollectiveEpilogueFwdINS6_IJS8_SA_S9_EEENS6_IJNS7_ILi1EEESI_SI_EEESC_SE_Li128ELb1ELb1ELb0ELb0EEENS1_19SingleTileSchedulerILb1ELb0ELb1ELi128EEEEEEEEEvNT_6ParamsE,@function
        .size           _ZN7cutlass13device_kernelIN5flash19enable_sm80_to_sm89INS1_16FlashAttnFwdSm80INS1_25CollectiveMainloopFwdSm80ILi4ELi1ELb0EN4cute5tupleIJNS5_1CILi128EEENS7_ILi48EEENS7_ILi96EEEEEELi96ENS_10bfloat16_tEfNS_4arch4Sm80ELb0ELb1ELb0ELb1ELb1ELb1ELb1ELb0EEENS1_21CollectiveEpilogueFwdINS6_IJS8_SA_S9_EEENS6_IJNS7_ILi1EEESI_SI_EEESC_SE_Li128ELb1ELb1ELb0ELb0EEENS1_19SingleTileSchedulerILb1ELb0ELb1ELi128EEEEEEEEEvNT_6ParamsE,(.L_x_14 - _ZN7cutlass13device_kernelIN5flash19enable_sm80_to_sm89INS1_16FlashAttnFwdSm80INS1_25CollectiveMainloopFwdSm80ILi4ELi1ELb0EN4cute5tupleIJNS5_1CILi128EEENS7_ILi48EEENS7_ILi96EEEEEELi96ENS_10bfloat16_tEfNS_4arch4Sm80ELb0ELb1ELb0ELb1ELb1ELb1ELb1ELb0EEENS1_21CollectiveEpilogueFwdINS6_IJS8_SA_S9_EEENS6_IJNS7_ILi1EEESI_SI_EEESC_SE_Li128ELb1ELb1ELb0ELb0EEENS1_19SingleTileSchedulerILb1ELb0ELb1ELi128EEEEEEEEEvNT_6ParamsE)
        .other          _ZN7cutlass13device_kernelIN5flash19enable_sm80_to_sm89INS1_16FlashAttnFwdSm80INS1_25CollectiveMainloopFwdSm80ILi4ELi1ELb0EN4cute5tupleIJNS5_1CILi128EEENS7_ILi48EEENS7_ILi96EEEEEELi96ENS_10bfloat16_tEfNS_4arch4Sm80ELb0ELb1ELb0ELb1ELb1ELb1ELb1ELb0EEENS1_21CollectiveEpilogueFwdINS6_IJS8_SA_S9_EEENS6_IJNS7_ILi1EEESI_SI_EEESC_SE_Li128ELb1ELb1ELb0ELb0EEENS1_19SingleTileSchedulerILb1ELb0ELb1ELi128EEEEEEEEEvNT_6ParamsE,@"STO_CUDA_ENTRY STV_DEFAULT"
_ZN7cutlass13device_kernelIN5flash19enable_sm80_to_sm89INS1_16FlashAttnFwdSm80INS1_25CollectiveMainloopFwdSm80ILi4ELi1ELb0EN4cute5tupleIJNS5_1CILi128EEENS7_ILi48EEENS7_ILi96EEEEEELi96ENS_10bfloat16_tEfNS_4arch4Sm80ELb0ELb1ELb0ELb1ELb1ELb1ELb1ELb0EEENS1_21CollectiveEpilogueFwdINS6_IJS8_SA_S9_EEENS6_IJNS7_ILi1EEESI_SI_EEESC_SE_Li128ELb1ELb1ELb0ELb0EEENS1_19SingleTileSchedulerILb1ELb0ELb1ELi128EEEEEEEEEvNT_6ParamsE:
[----:B------:R-:W-:Y:S01]  /*0000*/  LDC R1, c[0x0][0x28] ;  /* 0x00000a00ff017b82 */ /* 0x000fe20000000800 */
[----:B------:R-:W-:Y:S05]  /*0010*/  EXIT ;  /* 0x000000000000794d */ /* 0x000fea0003800000 */
.L_x_5:
        /* <DEDUP_REMOVED lines=14> */
.L_x_14:


//--------------------- .text._ZN7cutlass13device_kernelIN5flash19enable_sm80_to_sm89INS1_16FlashAttnFwdSm80INS1_25CollectiveMainloopFwdSm80ILi4ELi1ELb0EN4cute5tupleIJNS5_1CILi128EEENS7_ILi64EEENS7_ILi96EEEEEELi96ENS_10bfloat16_tEfNS_4arch4Sm80ELb1ELb0ELb0ELb0ELb1ELb0ELb1ELb0EEENS1_21CollectiveEpilogueFwdINS6_IJS8_SA_S9_EEENS6_IJNS7_ILi1EEESI_SI_EEESC_SE_Li128ELb0ELb1ELb0ELb0EEENS1_30DynamicPersistentTileSchedulerILi128ELi128ELb0ELb1ELb0EEEEEEEEEvNT_6ParamsE --------------------------
	.section	.text._ZN7cutlass13device_kernelIN5flash19enable_sm80_to_sm89INS1_16FlashAttnFwdSm80INS1_25CollectiveMainloopFwdSm80ILi4ELi1ELb0EN4cute5tupleIJNS5_1CILi128EEENS7_ILi64EEENS7_ILi96EEEEEELi96ENS_10bfloat16_tEfNS_4arch4Sm80ELb1ELb0ELb0ELb0ELb1ELb0ELb1ELb0EEENS1_21CollectiveEpilogueFwdINS6_IJS8_SA_S9_EEENS6_IJNS7_ILi1EEESI_SI_EEESC_SE_Li128ELb0ELb1ELb0ELb0EEENS1_30DynamicPersistentTileSchedulerILi128ELi128ELb0ELb1ELb0EEEEEEEEEvNT_6ParamsE,"ax",@progbits
	.align	128
.text._ZN7cutlass13device_kernelIN5flash19enable_sm80_to_sm89INS1_16FlashAttnFwdSm80INS1_25CollectiveMainloopFwdSm80ILi4ELi1ELb0EN4cute5tupleIJNS5_1CILi128EEENS7_ILi64EEENS7_ILi96EEEEEELi96ENS_10bfloat16_tEfNS_4arch4Sm80ELb1ELb0ELb0ELb0ELb1ELb0ELb1ELb0EEENS1_21CollectiveEpilogueFwdINS6_IJS8_SA_S9_EEENS6_IJNS7_ILi1EEESI_SI_EEESC_SE_Li128ELb0ELb1ELb0ELb0EEENS1_30DynamicPersistentTileSchedulerILi128ELi128ELb0ELb1ELb0EEEEEEEEEvNT_6ParamsE:
        .type           _ZN7cutlass13device_kernelIN5flash19enable_sm80_to_sm89INS1_16FlashAttnFwdSm80INS1_25CollectiveMainloopFwdSm80ILi4ELi1ELb0EN4cute5tupleIJNS5_1CILi128EEENS7_ILi64EEENS7_ILi96EEEEEELi96ENS_10bfloat16_tEfNS_4arch4Sm80ELb1ELb0ELb0ELb0ELb1ELb0ELb1ELb0EEENS1_21CollectiveEpilogueFwdINS6_IJS8_SA_S9_EEENS6_IJNS7_ILi1EEESI_SI_EEESC_SE_Li128ELb0ELb1ELb0ELb0EEENS1_30DynamicPersistentTileSchedulerILi128ELi128ELb0ELb1ELb0EEEEEEEEEvNT_6ParamsE,@function
        .size           _ZN7cutlass13device_kernelIN5flash19enable_sm80_to_sm89INS1_16FlashAttnFwdSm80INS1_25CollectiveMainloopFwdSm80ILi4ELi1ELb0EN4cute5tupleIJNS5_1CILi128EEENS7_ILi64EEENS7_ILi96EEEEEELi96ENS_10bfloat16_tEfNS_4arch4Sm80ELb1ELb0ELb0ELb0ELb1ELb0ELb1ELb0EEENS1_21CollectiveEpilogueFwdINS6_IJS8_SA_S9_EEENS6_IJNS7_ILi1EEESI_SI_EEESC_SE_Li128ELb0ELb1ELb0ELb0EEENS1_30DynamicPersistentTileSchedulerILi128ELi128ELb0ELb1ELb0EEEEEEEEEvNT_6ParamsE,(.L_x_15 - _ZN7cutlass13device_kernelIN5flash19enable_sm80_to_sm89INS1_16FlashAttnFwdSm80INS1_25CollectiveMainloopFwdSm80ILi4ELi1ELb0EN4cute5tupleIJNS5_1CILi128EEENS7_ILi64EEENS7_ILi96EEEEEELi96ENS_10bfloat16_tEfNS_4arch4Sm80ELb1ELb0ELb0ELb0ELb1ELb0ELb1ELb0EEENS1_21CollectiveEpilogueFwdINS6_IJS8_SA_S9_EEENS6_IJNS7_ILi1EEESI_SI_EEESC_SE_Li128ELb0ELb1ELb0ELb0EEENS1_30DynamicPersistentTileSchedulerILi128ELi128ELb0ELb1ELb0EEEEEEEEEvNT_6ParamsE)
        .other          _ZN7cutlass13device_kernelIN5flash19enable_sm80_to_sm89INS1_16FlashAttnFwdSm80INS1_25CollectiveMainloopFwdSm80ILi4ELi1ELb0EN4cute5tupleIJNS5_1CILi128EEENS7_ILi64EEENS7_ILi96EEEEEELi96ENS_10bfloat16_tEfNS_4arch4Sm80ELb1ELb0ELb0ELb0ELb1ELb0ELb1ELb0EEENS1_21CollectiveEpilogueFwdINS6_IJS8_SA_S9_EEENS6_IJNS7_ILi1EEESI_SI_EEESC_SE_Li128ELb0ELb1ELb0ELb0EEENS1_30DynamicPersistentTileSchedulerILi128ELi128ELb0ELb1ELb0EEEEEEEEEvNT_6ParamsE,@"STO_CUDA_ENTRY STV_DEFAULT"
_ZN7cutlass13device_kernelIN5flash19enable_sm80_to_sm89INS1_16FlashAttnFwdSm80INS1_25CollectiveMainloopFwdSm80ILi4ELi1ELb0EN4cute5tupleIJNS5_1CILi128EEENS7_ILi64EEENS7_ILi96EEEEEELi96ENS_10bfloat16_tEfNS_4arch4Sm80ELb1ELb0ELb0ELb0ELb1ELb0ELb1ELb0EEENS1_21CollectiveEpilogueFwdINS6_IJS8_SA_S9_EEENS6_IJNS7_ILi1EEESI_SI_EEESC_SE_Li128ELb0ELb1ELb0ELb0EEENS1_30DynamicPersistentTileSchedulerILi128ELi128ELb0ELb1ELb0EEEEEEEEEvNT_6ParamsE:
[----:B------:R-:W-:Y:S01]  /*0000*/  LDC R1, c[0x0][0x28] ;  /* 0x00000a00ff017b82 */ /* 0x000fe20000000800 */
[----:B------:R-:W-:Y:S05]  /*0010*/  EXIT ;  /* 0x000000000000794d */ /* 0x000fea0003800000 */
.L_x_6:
        /* <DEDUP_REMOVED lines=14> */
.L_x_15:


//--------------------- .text._ZN7cutlass13device_kernelIN5flash19enable_sm80_to_sm89INS1_16FlashAttnFwdSm80INS1_25CollectiveMainloopFwdSm80ILi4ELi1ELb0EN4cute5tupleIJNS5_1CILi128EEENS7_ILi64EEENS7_ILi96EEEEEELi96ENS_10bfloat16_tEfNS_4arch4Sm80ELb1ELb0ELb0ELb1ELb1ELb0ELb1ELb0EEENS1_21CollectiveEpilogueFwdINS6_IJS8_SA_S9_EEENS6_IJNS7_ILi1EEESI_SI_EEESC_SE_Li128ELb1ELb1ELb0ELb0EEENS1_19SingleTileSchedulerILb1ELb0ELb1ELi128EEEEEEEEEvNT_6ParamsE --------------------------
	.section	.text._ZN7cutlass13device_kernelIN5flash19enable_sm80_to_sm89INS1_16FlashAttnFwdSm80INS1_25CollectiveMainloopFwdSm80ILi4ELi1ELb0EN4cute5tupleIJNS5_1CILi128EEENS7_ILi64EEENS7_ILi96EEEEEELi96ENS_10bfloat16_tEfNS_4arch4Sm80ELb1ELb0ELb0ELb1ELb1ELb0ELb1ELb0EEENS1_21CollectiveEpilogueFwdINS6_IJS8_SA_S9_EEENS6_IJNS7_ILi1EEESI_SI_EEESC_SE_Li128ELb1ELb1ELb0ELb0EEENS1_19SingleTileSchedulerILb1ELb0ELb1ELi128EEEEEEEEEvNT_6ParamsE,"ax",@progbits
	.align	128
.text._ZN7cutlass13device_kernelIN5flash19enable_sm80_to_sm89INS1_16FlashAttnFwdSm80INS1_25CollectiveMainloopFwdSm80ILi4ELi1ELb0EN4cute5tupleIJNS5_1CILi128EEENS7_ILi64EEENS7_ILi96EEEEEELi96ENS_10bfloat16_tEfNS_4arch4Sm80ELb1ELb0ELb0ELb1ELb1ELb0ELb1ELb0EEENS1_21CollectiveEpilogueFwdINS6_IJS8_SA_S9_EEENS6_IJNS7_ILi1EEESI_SI_EEESC_SE_Li128ELb1ELb1ELb0ELb0EEENS1_19SingleTileSchedulerILb1ELb0ELb1ELi128EEEEEEEEEvNT_6ParamsE:
        .type           _ZN7cutlass13device_kernelIN5flash19enable_sm80_to_sm89INS1_16FlashAttnFwdSm80INS1_25CollectiveMainloopFwdSm80ILi4ELi1ELb0EN4cute5tupleIJNS5_1CILi128EEENS7_ILi64EEENS7_ILi96EEEEEELi96ENS_10bfloat16_tEfNS_4arch4Sm80ELb1ELb0ELb0ELb1ELb1ELb0ELb1ELb0EEENS1_21CollectiveEpilogueFwdINS6_IJS8_SA_S9_EEENS6_IJNS7_ILi1EEESI_SI_EEESC_SE_Li128ELb1ELb1ELb0ELb0EEENS1_19SingleTileSchedulerILb1ELb0ELb1ELi128EEEEEEEEEvNT_6ParamsE,@function
        .size           _ZN7cutlass13device_kernelIN5flash19enable_sm80_to_sm89INS1_16FlashAttnFwdSm80INS1_25CollectiveMainloopFwdSm80ILi4ELi1ELb0EN4cute5tupleIJNS5_1CILi128EEENS7_ILi64EEENS7_ILi96EEEEEELi96ENS_10bfloat16_tEfNS_4arch4Sm80ELb1ELb0ELb0ELb1ELb1ELb0ELb1ELb0EEENS1_21CollectiveEpilogueFwdINS6_IJS8_SA_S9_EEENS6_IJNS7_ILi1EEESI_SI_EEESC_SE_Li128ELb1ELb1ELb0ELb0EEENS1_19SingleTileSchedulerILb1ELb0ELb1ELi128EEEEEEEEEvNT_6ParamsE,(.L_x_16 - _ZN7cutlass13device_kernelIN5flash19enable_sm80_to_sm89INS1_16FlashAttnFwdSm80INS1_25CollectiveMainloopFwdSm80ILi4ELi1ELb0EN4cute5tupleIJNS5_1CILi128EEENS7_ILi64EEENS7_ILi96EEEEEELi96ENS_10bfloat16_tEfNS_4arch4Sm80ELb1ELb0ELb0ELb1ELb1ELb0ELb1ELb0EEENS1_21CollectiveEpilogueFwdINS6_IJS8_SA_S9_EEENS6_IJNS7_ILi1EEESI_SI_EEESC_SE_Li128ELb1ELb1ELb0ELb0EEENS1_19SingleTileSchedulerILb1ELb0ELb1ELi128EEEEEEEEEvNT_6ParamsE)
        .other          _ZN7cutlass13device_kernelIN5flash19enable_sm80_to_sm89INS1_16FlashAttnFwdSm80INS1_25CollectiveMainloopFwdSm80ILi4ELi1ELb0EN4cute5tupleIJNS5_1CILi128EEENS7_ILi64EEENS7_ILi96EEEEEELi96ENS_10bfloat16_tEfNS_4arch4Sm80ELb1ELb0ELb0ELb1ELb1ELb0ELb1ELb0EEENS1_21CollectiveEpilogueFwdINS6_IJS8_SA_S9_EEENS6_IJNS7_ILi1EEESI_SI_EEESC_SE_Li128ELb1ELb1ELb0ELb0EEENS1_19SingleTileSchedulerILb1ELb0ELb1ELi128EEEEEEEEEvNT_6ParamsE,@"STO_CUDA_ENTRY STV_DEFAULT"
_ZN7cutlass13device_kernelIN5flash19enable_sm80_to_sm89INS1_16FlashAttnFwdSm80INS1_25CollectiveMainloopFwdSm80ILi4ELi1ELb0EN4cute5tupleIJNS5_1CILi128EEENS7_ILi64EEENS7_ILi96EEEEEELi96ENS_10bfloat16_tEfNS_4arch4Sm80ELb1ELb0ELb0ELb1ELb1ELb0ELb1ELb0EEENS1_21CollectiveEpilogueFwdINS6_IJS8_SA_S9_EEENS6_IJNS7_ILi1EEESI_SI_EEESC_SE_Li128ELb1ELb1ELb0ELb0EEENS1_19SingleTileSchedulerILb1ELb0ELb1ELi128EEEEEEEEEvNT_6ParamsE:
[----:B------:R-:W-:Y:S01]  /*0000*/  LDC R1, c[0x0][0x28] ;  /* 0x00000a00ff017b82 */ /* 0x000fe20000000800 */
[----:B------:R-:W-:Y:S05]  /*0010*/  EXIT ;  /* 0x000000000000794d */ /* 0x000fea0003800000 */
.L_x_7:
        /* <DEDUP_REMOVED lines=14> */
.L_x_16:


//--------------------- .text._ZN7cutlass13device_kernelIN5flash19enable_sm80_to_sm89INS1_16FlashAttnFwdSm80INS1_25CollectiveMainloopFwdSm80ILi4ELi1ELb0EN4cute5tupleIJNS5_1CILi128EEENS7_ILi64EEENS7_ILi96EEEEEELi96ENS_10bfloat16_tEfNS_4arch4Sm80ELb1ELb0ELb0ELb1ELb1ELb1ELb1ELb0EEENS1_21CollectiveEpilogueFwdINS6_IJS8_SA_S9_EEENS6_IJNS7_ILi1EEESI_SI_EEESC_SE_Li128ELb1ELb1ELb0ELb0EEENS1_19SingleTileSchedulerILb1ELb0ELb1ELi128EEEEEEEEEvNT_6ParamsE --------------------------
	.section	.text._ZN7cutlass13device_kernelIN5flash19enable_sm80_to_sm89INS1_16FlashAttnFwdSm80INS1_25CollectiveMainloopFwdSm80ILi4ELi1ELb0EN4cute5tupleIJNS5_1CILi128EEENS7_ILi64EEENS7_ILi96EEEEEELi96ENS_10bfloat16_tEfNS_4arch4Sm80ELb1ELb0ELb0ELb1ELb1ELb1ELb1ELb0EEENS1_21CollectiveEpilogueFwdINS6_IJS8_SA_S9_EEENS6_IJNS7_ILi1EEESI_SI_EEESC_SE_Li128ELb1ELb1ELb0ELb0EEENS1_19SingleTileSchedulerILb1ELb0ELb1ELi128EEEEEEEEEvNT_6ParamsE,"ax",@progbits
	.align	128
.text._ZN7cutlass13device_kernelIN5flash19enable_sm80_to_sm89INS1_16FlashAttnFwdSm80INS1_25CollectiveMainloopFwdSm80ILi4ELi1ELb0EN4cute5tupleIJNS5_1CILi128EEENS7_ILi64EEENS7_ILi96EEEEEELi96ENS_10bfloat16_tEfNS_4arch4Sm80ELb1ELb0ELb0ELb1ELb1ELb1ELb1ELb0EEENS1_21CollectiveEpilogueFwdINS6_IJS8_SA_S9_EEENS6_IJNS7_ILi1EEESI_SI_EEESC_SE_Li128ELb1ELb1ELb0ELb0EEENS1_19SingleTileSchedulerILb1ELb0ELb1ELi128EEEEEEEEEvNT_6ParamsE:
        .type           _ZN7cutlass13device_kernelIN5flash19enable_sm80_to_sm89INS1_16FlashAttnFwdSm80INS1_25CollectiveMainloopFwdSm80ILi4ELi1ELb0EN4cute5tupleIJNS5_1CILi128EEENS7_ILi64EEENS7_ILi96EEEEEELi96ENS_10bfloat16_tEfNS_4arch4Sm80ELb1ELb0ELb0ELb1ELb1ELb1ELb1ELb0EEENS1_21CollectiveEpilogueFwdINS6_IJS8_SA_S9_EEENS6_IJNS7_ILi1EEESI_SI_EEESC_SE_Li128ELb1ELb1ELb0ELb0EEENS1_19SingleTileSchedulerILb1ELb0ELb1ELi128EEEEEEEEEvNT_6ParamsE,@function
        .size           _ZN7cutlass13device_kernelIN5flash19enable_sm80_to_sm89INS1_16FlashAttnFwdSm80INS1_25CollectiveMainloopFwdSm80ILi4ELi1ELb0EN4cute5tupleIJNS5_1CILi128EEENS7_ILi64EEENS7_ILi96EEEEEELi96ENS_10bfloat16_tEfNS_4arch4Sm80ELb1ELb0ELb0ELb1ELb1ELb1ELb1ELb0EEENS1_21CollectiveEpilogueFwdINS6_IJS8_SA_S9_EEENS6_IJNS7_ILi1EEESI_SI_EEESC_SE_Li128ELb1ELb1ELb0ELb0EEENS1_19SingleTileSchedulerILb1ELb0ELb1ELi128EEEEEEEEEvNT_6ParamsE,(.L_x_17 - _ZN7cutlass13device_kernelIN5flash19enable_sm80_to_sm89INS1_16FlashAttnFwdSm80INS1_25CollectiveMainloopFwdSm80ILi4ELi1ELb0EN4cute5tupleIJNS5_1CILi128EEENS7_ILi64EEENS7_ILi96EEEEEELi96ENS_10bfloat16_tEfNS_4arch4Sm80ELb1ELb0ELb0ELb1ELb1ELb1ELb1ELb0EEENS1_21CollectiveEpilogueFwdINS6_IJS8_SA_S9_EEENS6_IJNS7_ILi1EEESI_SI_EEESC_SE_Li128ELb1ELb1ELb0ELb0EEENS1_19SingleTileSchedulerILb1ELb0ELb1ELi128EEEEEEEEEvNT_6ParamsE)
        .other          _ZN7cutlass13device_kernelIN5flash19enable_sm80_to_sm89INS1_16FlashAttnFwdSm80INS1_25CollectiveMainloopFwdSm80ILi4ELi1ELb0EN4cute5tupleIJNS5_1CILi128EEENS7_ILi64EEENS7_ILi96EEEEEELi96ENS_10bfloat16_tEfNS_4arch4Sm80ELb1ELb0ELb0ELb1ELb1ELb1ELb1ELb0EEENS1_21CollectiveEpilogueFwdINS6_IJS8_SA_S9_EEENS6_IJNS7_ILi1EEESI_SI_EEESC_SE_Li128ELb1ELb1ELb0ELb0EEENS1_19SingleTileSchedulerILb1ELb0ELb1ELi128EEEEEEEEEvNT_6ParamsE,@"STO_CUDA_ENTRY STV_DEFAULT"
_ZN7cutlass13device_kernelIN5flash19enable_sm80_to_sm89INS1_16FlashAttnFwdSm80INS1_25CollectiveMainloopFwdSm80ILi4ELi1ELb0EN4cute5tupleIJNS5_1CILi128EEENS7_ILi64EEENS7_ILi96EEEEEELi96ENS_10bfloat16_tEfNS_4arch4Sm80ELb1ELb0ELb0ELb1ELb1ELb1ELb1ELb0EEENS1_21CollectiveEpilogueFwdINS6_IJS8_SA_S9_EEENS6_IJNS7_ILi1EEESI_SI_EEESC_SE_Li128ELb1ELb1ELb0ELb0EEENS1_19SingleTileSchedulerILb1ELb0ELb1ELi128EEEEEEEEEvNT_6ParamsE:
[----:B------:R-:W-:Y:S01]  /*0000*/  LDC R1, c[0x0][0x28] ;  /* 0x00000a00ff017b82 */ /* 0x000fe20000000800 */
[----:B------:R-:W-:Y:S05]  /*0010*/  EXIT ;  /* 0x000000000000794d */ /* 0x000fea0003800000 */
.L_x_8:
        /* <DEDUP_REMOVED lines=14> */
.L_x_17:


//--------------------- .nv.shared.reserved.0     --------------------------
	.section	.nv.shared.reserved.0,"aw",@nobits
	.weak		__nv_reservedSMEM_offset_0_alias
	.size		__nv_reservedSMEM_offset_0_alias, 0, 0
	.other		__nv_reservedSMEM_offset_0_alias,@"STO_CUDA_RESERVED_SHARED STV_DEFAULT"
__nv_reservedSMEM_offset_0_alias:
	.zero		0


//--------------------- .nv.global                --------------------------
	.section	.nv.global,"aw",@nobits
.nv.global:
	.type		_ZN71_INTERNAL_5814cfec_35_flash_fwd_hdim96_bf16_paged_sm80_cu_58b58f81_28124cute1_E,@object
	.size		_ZN71_INTERNAL_5814cfec_35_flash_fwd_hdim96_bf16_paged_sm80_cu_58b58f81_28124cute1_E,(_ZN71_INTERNAL_5814cfec_35_flash_fwd_hdim96_bf16_paged_sm80_cu_58b58f81_28124cuda3std3__45__cpo6cbeginE - _ZN71_INTERNAL_5814cfec_35_flash_fwd_hdim96_bf16_paged_sm80_cu_58b58f81_28124cute1_E)
_ZN71_INTERNAL_5814cfec_35_flash_fwd_hdim96_bf16_paged_sm80_cu_58b58f81_28124cute1_E:
	.zero		1
	.type		_ZN71_INTERNAL_5814cfec_35_flash_fwd_hdim96_bf16_paged_sm80_cu_58b58f81_28124cuda3std3__45__cpo6cbeginE,@object
	.size		_ZN71_INTERNAL_5814cfec_35_flash_fwd_hdim96_bf16_paged_sm80_cu_58b58f81_28124cuda3std3__45__cpo6cbeginE,(_ZN71_INTERNAL_5814cfec_35_flash_fwd_hdim96_bf16_paged_sm80_cu_58b58f81_28124cuda3std3__48in_placeE - _ZN71_INTERNAL_5814cfec_35_flash_fwd_hdim96_bf16_paged_sm80_cu_58b58f81_28124cuda3std3__45__cpo6cbeginE)
_ZN71_INTERNAL_5814cfec_35_flash_fwd_hdim96_bf16_paged_sm80_cu_58b58f81_28124cuda3std3__45__cpo6cbeginE:
	.zero		1
	.type		_ZN71_INTERNAL_5814cfec_35_flash_fwd_hdim96_bf16_paged_sm80_cu_58b58f81_28124cuda3std3__48in_placeE,@object
	.size		_ZN71_INTERNAL_5814cfec_35_flash_fwd_hdim96_bf16_paged_sm80_cu_58b58f81_28124cuda3std3__48in_placeE,(_ZN71_INTERNAL_5814cfec_35_flash_fwd_hdim96_bf16_paged_sm80_cu_58b58f81_28124cuda3std6ranges3__45__cpo9iter_moveE - _ZN71_INTERNAL_5814cfec_35_flash_fwd_hdim96_bf16_paged_sm80_cu_58b58f81_28124cuda3std3__48in_placeE)
_ZN71_INTERNAL_5814cfec_35_flash_fwd_hdim96_bf16_paged_sm80_cu_58b58f81_28124cuda3std3__48in_placeE:
	.zero		1
	.type		_ZN71_INTERNAL_5814cfec_35_flash_fwd_hdim96_bf16_paged_sm80_cu_58b58f81_28124cuda3std6ranges3__45__cpo9iter_moveE,@object
	.size		_ZN71_INTERNAL_5814cfec_35_flash_fwd_hdim96_bf16_paged_sm80_cu_58b58f81_28124cuda3std6ranges3__45__cpo9iter_moveE,(_ZN71_INTERNAL_5814cfec_35_flash_fwd_hdim96_bf16_paged_sm80_cu_58b58f81_28124cuda3std3__45__cpo5beginE - _ZN71_INTERNAL_5814cfec_35_flash_fwd_hdim96_bf16_paged_sm80_cu_58b58f81_28124cuda3std6ranges3__45__cpo9iter_moveE)
_ZN71_INTERNAL_5814cfec_35_flash_fwd_hdim96_bf16_paged_sm80_cu_58b58f81_28124cuda3std6ranges3__45__cpo9iter_moveE:
	.zero		1
	.type		_ZN71_INTERNAL_5814cfec_35_flash_fwd_hdim96_bf16_paged_sm80_cu_58b58f81_28124cuda3std3__45__cpo5beginE,@object
	.size		_ZN71_INTERNAL_5814cfec_35_flash_fwd_hdim96_bf16_paged_sm80_cu_58b58f81_28124cuda3std3__45__cpo5beginE,(_ZN71_INTERNAL_5814cfec_35_flash_fwd_hdim96_bf16_paged_sm80_cu_58b58f81_28124cuda3std3__473_GLOBAL__N__5814cfec_35_flash_fwd_hdim96_bf16_paged_sm80_cu_58b58f81_28126ignoreE - _ZN71_INTERNAL_5814cfec_35_flash_fwd_hdim96_bf16_paged_sm80_cu_58b58f81_28124cuda3std3__45__cpo5beginE)
_ZN71_INTERNAL_5814cfec_35_flash_fwd_hdim96_bf16_paged_sm80_cu_58b58f81_28124cuda3std3__45__cpo5beginE:
	.zero		1
	.type		_ZN71_INTERNAL_5814cfec_35_flash_fwd_hdim96_bf16_paged_sm80_cu_58b58f81_28124cuda3std3__473_GLOBAL__N__5814cfec_35_flash_fwd_hdim96_bf16_paged_sm80_cu_58b58f81_28126ignoreE,@object
	.size		_ZN71_INTERNAL_5814cfec_35_flash_fwd_hdim96_bf16_paged_sm80_cu_58b58f81_28124cuda3std3__473_GLOBAL__N__5814cfec_35_flash_fwd_hdim96_bf16_paged_sm80_cu_58b58f81_28126ignoreE,(_ZN71_INTERNAL_5814cfec_35_flash_fwd_hdim96_bf16_paged_sm80_cu_58b58f81_28124cute7productE - _ZN71_INTERNAL_5814cfec_35_flash_fwd_hdim96_bf16_paged_sm80_cu_58b58f81_28124cuda3std3__473_GLOBAL__N__5814cfec_35_flash_fwd_hdim96_bf16_paged_sm80_cu_58b58f81_28126ignoreE)
_ZN71_INTERNAL_5814cfec_35_flash_fwd_hdim96_bf16_paged_sm80_cu_58b58f81_28124cuda3std3__473_GLOBAL__N__5814cfec_35_flash_fwd_hdim96_bf16_paged_sm80_cu_58b58f81_28126ignoreE:
	.zero		1
	.type		_ZN71_INTERNAL_5814cfec_35_flash_fwd_hdim96_bf16_paged_sm80_cu_58b58f81_28124cute7productE,@object
	.size		_ZN71_INTERNAL_5814cfec_35_flash_fwd_hdim96_bf16_paged_sm80_cu_58b58f81_28124cute7productE,(_ZN71_INTERNAL_5814cfec_35_flash_fwd_hdim96_bf16_paged_sm80_cu_58b58f81_28124cuda3std3__45__cpo3endE - _ZN71_INTERNAL_5814cfec_35_flash_fwd_hdim96_bf16_paged_sm80_cu_58b58f81_28124cute7productE)
_ZN71_INTERNAL_5814cfec_35_flash_fwd_hdim96_bf16_paged_sm80_cu_58b58f81_28124cute7productE:
	.zero		1
	.type		_ZN71_INTERNAL_5814cfec_35_flash_fwd_hdim96_bf16_paged_sm80_cu_58b58f81_28124cuda3std3__45__cpo3endE,@object
	.size		_ZN71_INTERNAL_5814cfec_35_flash_fwd_hdim96_bf16_paged_sm80_cu_58b58f81_28124cuda3std3__45__cpo3endE,(_ZN71_INTERNAL_5814cfec_35_flash_fwd_hdim96_bf16_paged_sm80_cu_58b58f81_28124cuda3std3__419piecewise_constructE - _ZN71_INTERNAL_5814cfec_35_flash_fwd_hdim96_bf16_paged_sm80_cu_58b58f81_28124cuda3std3__45__cpo3endE)
_ZN71_INTERNAL_5814cfec_35_flash_fwd_hdim96_bf16_paged_sm80_cu_58b58f81_28124cuda3std3__45__cpo3endE:
	.zero		1
	.type		_ZN71_INTERNAL_5814cfec_35_flash_fwd_hdim96_bf16_paged_sm80_cu_58b58f81_28124cuda3std3__419piecewise_constructE,@object
	.size		_ZN71_INTERNAL_5814cfec_35_flash_fwd_hdim96_bf16_paged_sm80_cu_58b58f81_28124cuda3std3__419piecewise_constructE,(_ZN71_INTERNAL_5814cfec_35_flash_fwd_hdim96_bf16_paged_sm80_cu_58b58f81_28124cuda3std3__45__cpo4cendE - _ZN71_INTERNAL_5814cfec_35_flash_fwd_hdim96_bf16_paged_sm80_cu_58b58f81_28124cuda3std3__419piecewise_constructE)
_ZN71_INTERNAL_5814cfec_35_flash_fwd_hdim96_bf16_paged_sm80_cu_58b58f81_28124cuda3std3__419piecewise_constructE:
	.zero		1
	.type		_ZN71_INTERNAL_5814cfec_35_flash_fwd_hdim96_bf16_paged_sm80_cu_58b58f81_28124cuda3std3__45__cpo4cendE,@object
	.size		_ZN71_INTERNAL_5814cfec_35_flash_fwd_hdim96_bf16_paged_sm80_cu_58b58f81_28124cuda3std3__45__cpo4cendE,(_ZN71_INTERNAL_5814cfec_35_flash_fwd_hdim96_bf16_paged_sm80_cu_58b58f81_28124cuda3std6ranges3__45__cpo4swapE - _ZN71_INTERNAL_5814cfec_35_flash_fwd_hdim96_bf16_paged_sm80_cu_58b58f81_28124cuda3std3__45__cpo4cendE)
_ZN71_INTERNAL_5814cfec_35_flash_fwd_hdim96_bf16_paged_sm80_cu_58b58f81_28124cuda3std3__45__cpo4cendE:
	.zero		1
	.type		_ZN71_INTERNAL_5814cfec_35_flash_fwd_hdim96_bf16_paged_sm80_cu_58b58f81_28124cuda3std6ranges3__45__cpo4swapE,@object
	.size		_ZN71_INTERNAL_5814cfec_35_flash_fwd_hdim96_bf16_paged_sm80_cu_58b58f81_28124cuda3std6ranges3__45__cpo4swapE,(.L_7 - _ZN71_INTERNAL_5814cfec_35_flash_fwd_hdim96_bf16_paged_sm80_cu_58b58f81_28124cuda3std6ranges3__45__cpo4swapE)
_ZN71_INTERNAL_5814cfec_35_flash_fwd_hdim96_bf16_paged_sm80_cu_58b58f81_28124cuda3std6ranges3__45__cpo4swapE:
	.zero		1
.L_7:


//--------------------- .nv.constant0._ZN7cutlass13device_kernelIN5flash19enable_sm80_to_sm89INS1_16FlashAttnFwdSm80INS1_25CollectiveMainloopFwdSm80ILi4ELi1ELb0EN4cute5tupleIJNS5_1CILi128EEENS7_ILi64EEENS7_ILi96EEEEEELi96ENS_10bfloat16_tEfNS_4arch4Sm80ELb0ELb0ELb0ELb0ELb1ELb0ELb1ELb0EEENS1_21CollectiveEpilogueFwdINS6_IJS8_SA_S9_EEENS6_IJNS7_ILi1EEESI_SI_EEESC_SE_Li128ELb0ELb1ELb0ELb0EEENS1_19SingleTileSchedulerILb0ELb0ELb1ELi128EEEEEEEEEvNT_6ParamsE --------------------------
	.section	.nv.constant0._ZN7cutlass13device_kernelIN5flash19enable_sm80_to_sm89INS1_16FlashAttnFwdSm80INS1_25CollectiveMainloopFwdSm80ILi4ELi1ELb0EN4cute5tupleIJNS5_1CILi128EEENS7_ILi64EEENS7_ILi96EEEEEELi96ENS_10bfloat16_tEfNS_4arch4Sm80ELb0ELb0ELb0ELb0ELb1ELb0ELb1ELb0EEENS1_21CollectiveEpilogueFwdINS6_IJS8_SA_S9_EEENS6_IJNS7_ILi1EEESI_SI_EEESC_SE_Li128ELb0ELb1ELb0ELb0EEENS1_19SingleTileSchedulerILb0ELb0ELb1ELi128EEEEEEEEEvNT_6ParamsE,"a",@progbits
	.sectionflags	@""
	.align	4
.nv.constant0._ZN7cutlass13device_kernelIN5flash19enable_sm80_to_sm89INS1_16FlashAttnFwdSm80INS1_25CollectiveMainloopFwdSm80ILi4ELi1ELb0EN4cute5tupleIJNS5_1CILi128EEENS7_ILi64EEENS7_ILi96EEEEEELi96ENS_10bfloat16_tEfNS_4arch4Sm80ELb0ELb0ELb0ELb0ELb1ELb0ELb1ELb0EEENS1_21CollectiveEpilogueFwdINS6_IJS8_SA_S9_EEENS6_IJNS7_ILi1EEESI_SI_EEESC_SE_Li128ELb0ELb1ELb0ELb0EEENS1_19SingleTileSchedulerILb0ELb0ELb1ELi128EEEEEEEEEvNT_6ParamsE:
	.zero		1576


//--------------------- .nv.constant0._ZN7cutlass13device_kernelIN5flash19enable_sm80_to_sm89INS1_16FlashAttnFwdSm80INS1_25CollectiveMainloopFwdSm80ILi4ELi1ELb0EN4cute5tupleIJNS5_1CILi128EEENS7_ILi64EEENS7_ILi96EEEEEELi96ENS_10bfloat16_tEfNS_4arch4Sm80ELb0ELb0ELb0ELb1ELb1ELb0ELb1ELb0EEENS1_21CollectiveEpilogueFwdINS6_IJS8_SA_S9_EEENS6_IJNS7_ILi1EEESI_SI_EEESC_SE_Li128ELb1ELb1ELb0ELb0EEENS1_19SingleTileSchedulerILb1ELb0ELb1ELi128EEEEEEEEEvNT_6ParamsE --------------------------
	.section	.nv.constant0._ZN7cutlass13device_kernelIN5flash19enable_sm80_to_sm89INS1_16FlashAttnFwdSm80INS1_25CollectiveMainloopFwdSm80ILi4ELi1ELb0EN4cute5tupleIJNS5_1CILi128EEENS7_ILi64EEENS7_ILi96EEEEEELi96ENS_10bfloat16_tEfNS_4arch4Sm80ELb0ELb0ELb0ELb1ELb1ELb0ELb1ELb0EEENS1_21CollectiveEpilogueFwdINS6_IJS8_SA_S9_EEENS6_IJNS7_ILi1EEESI_SI_EEESC_SE_Li128ELb1ELb1ELb0ELb0EEENS1_19SingleTileSchedulerILb1ELb0ELb1ELi128EEEEEEEEEvNT_6ParamsE,"a",@progbits
	.sectionflags	@""
	.align	4
.nv.constant0._ZN7cutlass13device_kernelIN5flash19enable_sm80_to_sm89INS1_16FlashAttnFwdSm80INS1_25CollectiveMainloopFwdSm80ILi4ELi1ELb0EN4cute5tupleIJNS5_1CILi128EEENS7_ILi64EEENS7_ILi96EEEEEELi96ENS_10bfloat16_tEfNS_4arch4Sm80ELb0ELb0ELb0ELb1ELb1ELb0ELb1ELb0EEENS1_21CollectiveEpilogueFwdINS6_IJS8_SA_S9_EEENS6_IJNS7_ILi1EEESI_SI_EEESC_SE_Li128ELb1ELb1ELb0ELb0EEENS1_19SingleTileSchedulerILb1ELb0ELb1ELi128EEEEEEEEEvNT_6ParamsE:
	.zero		1576


//--------------------- .nv.constant0._ZN7cutlass13device_kernelIN5flash19enable_sm80_to_sm89INS1_16FlashAttnFwdSm80INS1_25CollectiveMainloopFwdSm80ILi4ELi1ELb0EN4cute5tupleIJNS5_1CILi128EEENS7_ILi64EEENS7_ILi96EEEEEELi96ENS_10bfloat16_tEfNS_4arch4Sm80ELb0ELb0ELb0ELb1ELb1ELb1ELb1ELb0EEENS1_21CollectiveEpilogueFwdINS6_IJS8_SA_S9_EEENS6_IJNS7_ILi1EEESI_SI_EEESC_SE_Li128ELb1ELb1ELb0ELb0EEENS1_19SingleTileSchedulerILb1ELb0ELb1ELi128EEEEEEEEEvNT_6ParamsE --------------------------
	.section	.nv.constant0._ZN7cutlass13device_kernelIN5flash19enable_sm80_to_sm89INS1_16FlashAttnFwdSm80INS1_25CollectiveMainloopFwdSm80ILi4ELi1ELb0EN4cute5tupleIJNS5_1CILi128EEENS7_ILi64EEENS7_ILi96EEEEEELi96ENS_10bfloat16_tEfNS_4arch4Sm80ELb0ELb0ELb0ELb1ELb1ELb1ELb1ELb0EEENS1_21CollectiveEpilogueFwdINS6_IJS8_SA_S9_EEENS6_IJNS7_ILi1EEESI_SI_EEESC_SE_Li128ELb1ELb1ELb0ELb0EEENS1_19SingleTileSchedulerILb1ELb0ELb1ELi128EEEEEEEEEvNT_6ParamsE,"a",@progbits
	.sectionflags	@""
	.align	4
.nv.constant0._ZN7cutlass13device_kernelIN5flash19enable_sm80_to_sm89INS1_16FlashAttnFwdSm80INS1_25CollectiveMainloopFwdSm80ILi4ELi1ELb0EN4cute5tupleIJNS5_1CILi128EEENS7_ILi64EEENS7_ILi96EEEEEELi96ENS_10bfloat16_tEfNS_4arch4Sm80ELb0ELb0ELb0ELb1ELb1ELb1ELb1ELb0EEENS1_21CollectiveEpilogueFwdINS6_IJS8_SA_S9_EEENS6_IJNS7_ILi1EEESI_SI_EEESC_SE_Li128ELb1ELb1ELb0ELb0EEENS1_19SingleTileSchedulerILb1ELb0ELb1ELi128EEEEEEEEEvNT_6ParamsE:
	.zero		1576


//--------------------- .nv.constant0._ZN7cutlass13device_kernelIN5flash19enable_sm80_to_sm89INS1_16FlashAttnFwdSm80INS1_25CollectiveMainloopFwdSm80ILi4ELi1ELb0EN4cute5tupleIJNS5_1CILi128EEENS7_ILi48EEENS7_ILi96EEEEEELi96ENS_10bfloat16_tEfNS_4arch4Sm80ELb0ELb1ELb0ELb0ELb1ELb0ELb1ELb0EEENS1_21CollectiveEpilogueFwdINS6_IJS8_SA_S9_EEENS6_IJNS7_ILi1EEESI_SI_EEESC_SE_Li128ELb0ELb1ELb0ELb0EEENS1_19SingleTileSchedulerILb0ELb0ELb1ELi128EEEEEEEEEvNT_6ParamsE --------------------------
	.section	.nv.constant0._ZN7cutlass13device_kernelIN5flash19enable_sm80_to_sm89INS1_16FlashAttnFwdSm80INS1_25CollectiveMainloopFwdSm80ILi4ELi1ELb0EN4cute5tupleIJNS5_1CILi128EEENS7_ILi48EEENS7_ILi96EEEEEELi96ENS_10bfloat16_tEfNS_4arch4Sm80ELb0ELb1ELb0ELb0ELb1ELb0ELb1ELb0EEENS1_21CollectiveEpilogueFwdINS6_IJS8_SA_S9_EEENS6_IJNS7_ILi1EEESI_SI_EEESC_SE_Li128ELb0ELb1ELb0ELb0EEENS1_19SingleTileSchedulerILb0ELb0ELb1ELi128EEEEEEEEEvNT_6ParamsE,"a",@progbits
	.sectionflags	@""
	.align	4
.nv.constant0._ZN7cutlass13device_kernelIN5flash19enable_sm80_to_sm89INS1_16FlashAttnFwdSm80INS1_25CollectiveMainloopFwdSm80ILi4ELi1ELb0EN4cute5tupleIJNS5_1CILi128EEENS7_ILi48EEENS7_ILi96EEEEEELi96ENS_10bfloat16_tEfNS_4arch4Sm80ELb0ELb1ELb0ELb0ELb1ELb0ELb1ELb0EEENS1_21CollectiveEpilogueFwdINS6_IJS8_SA_S9_EEENS6_IJNS7_ILi1EEESI_SI_EEESC_SE_Li128ELb0ELb1ELb0ELb0EEENS1_19SingleTileSchedulerILb0ELb0ELb1ELi128EEEEEEEEEvNT_6ParamsE:
	.zero		1576


//--------------------- .nv.constant0._ZN7cutlass13device_kernelIN5flash19enable_sm80_to_sm89INS1_16FlashAttnFwdSm80INS1_25CollectiveMainloopFwdSm80ILi4ELi1ELb0EN4cute5tupleIJNS5_1CILi128EEENS7_ILi48EEENS7_ILi96EEEEEELi96ENS_10bfloat16_tEfNS_4arch4Sm80ELb0ELb1ELb0ELb1ELb1ELb0ELb1ELb0EEENS1_21CollectiveEpilogueFwdINS6_IJS8_SA_S9_EEENS6_IJNS7_ILi1EEESI_SI_EEESC_SE_Li128ELb1ELb1ELb0ELb0EEENS1_19SingleTileSchedulerILb1ELb0ELb1ELi128EEEEEEEEEvNT_6ParamsE --------------------------
	.section	.nv.constant0._ZN7cutlass13device_kernelIN5flash19enable_sm80_to_sm89INS1_16FlashAttnFwdSm80INS1_25CollectiveMainloopFwdSm80ILi4ELi1ELb0EN4cute5tupleIJNS5_1CILi128EEENS7_ILi48EEENS7_ILi96EEEEEELi96ENS_10bfloat16_tEfNS_4arch4Sm80ELb0ELb1ELb0ELb1ELb1ELb0ELb1ELb0EEENS1_21CollectiveEpilogueFwdINS6_IJS8_SA_S9_EEENS6_IJNS7_ILi1EEESI_SI_EEESC_SE_Li128ELb1ELb1ELb0ELb0EEENS1_19SingleTileSchedulerILb1ELb0ELb1ELi128EEEEEEEEEvNT_6ParamsE,"a",@progbits
	.sectionflags	@""
	.align	4
.nv.constant0._ZN7cutlass13device_kernelIN5flash19enable_sm80_to_sm89INS1_16FlashAttnFwdSm80INS1_25CollectiveMainloopFwdSm80ILi4ELi1ELb0EN4cute5tupleIJNS5_1CILi128EEENS7_ILi48EEENS7_ILi96EEEEEELi96ENS_10bfloat16_tEfNS_4arch4Sm80ELb0ELb1ELb0ELb1ELb1ELb0ELb1ELb0EEENS1_21CollectiveEpilogueFwdINS6_IJS8_SA_S9_EEENS6_IJNS7_ILi1EEESI_SI_EEESC_SE_Li128ELb1ELb1ELb0ELb0EEENS1_19SingleTileSchedulerILb1ELb0ELb1ELi128EEEEEEEEEvNT_6ParamsE:
	.zero		1576


//--------------------- .nv.constant0._ZN7cutlass13device_kernelIN5flash19enable_sm80_to_sm89INS1_16FlashAttnFwdSm80INS1_25CollectiveMainloopFwdSm80ILi4ELi1ELb0EN4cute5tupleIJNS5_1CILi128EEENS7_ILi48EEENS7_ILi96EEEEEELi96ENS_10bfloat16_tEfNS_4arch4Sm80ELb0ELb1ELb0ELb1ELb1ELb1ELb1ELb0EEENS1_21CollectiveEpilogueFwdINS6_IJS8_SA_S9_EEENS6_IJNS7_ILi1EEESI_SI_EEESC_SE_Li128ELb1ELb1ELb0ELb0EEENS1_19SingleTileSchedulerILb1ELb0ELb1ELi128EEEEEEEEEvNT_6ParamsE --------------------------
	.section	.nv.constant0._ZN7cutlass13device_kernelIN5flash19enable_sm80_to_sm89INS1_16FlashAttnFwdSm80INS1_25CollectiveMainloopFwdSm80ILi4ELi1ELb0EN4cute5tupleIJNS5_1CILi128EEENS7_ILi48EEENS7_ILi96EEEEEELi96ENS_10bfloat16_tEfNS_4arch4Sm80ELb0ELb1ELb0ELb1ELb1ELb1ELb1ELb0EEENS1_21CollectiveEpilogueFwdINS6_IJS8_SA_S9_EEENS6_IJNS7_ILi1EEESI_SI_EEESC_SE_Li128ELb1ELb1ELb0ELb0EEENS1_19SingleTileSchedulerILb1ELb0ELb1ELi128EEEEEEEEEvNT_6ParamsE,"a",@progbits
	.sectionflags	@""
	.align	4
.nv.constant0._ZN7cutlass13device_kernelIN5flash19enable_sm80_to_sm89INS1_16FlashAttnFwdSm80INS1_25CollectiveMainloopFwdSm80ILi4ELi1ELb0EN4cute5tupleIJNS5_1CILi128EEENS7_ILi48EEENS7_ILi96EEEEEELi96ENS_10bfloat16_tEfNS_4arch4Sm80ELb0ELb1ELb0ELb1ELb1ELb1ELb1ELb0EEENS1_21CollectiveEpilogueFwdINS6_IJS8_SA_S9_EEENS6_IJNS7_ILi1EEESI_SI_EEESC_SE_Li128ELb1ELb1ELb0ELb0EEENS1_19SingleTileSchedulerILb1ELb0ELb1ELi128EEEEEEEEEvNT_6ParamsE:
	.zero		1576


//--------------------- .nv.constant0._ZN7cutlass13device_kernelIN5flash19enable_sm80_to_sm89INS1_16FlashAttnFwdSm80INS1_25CollectiveMainloopFwdSm80ILi4ELi1ELb0EN4cute5tupleIJNS5_1CILi128EEENS7_ILi64EEENS7_ILi96EEEEEELi96ENS_10bfloat16_tEfNS_4arch4Sm80ELb1ELb0ELb0ELb0ELb1ELb0ELb1ELb0EEENS1_21CollectiveEpilogueFwdINS6_IJS8_SA_S9_EEENS6_IJNS7_ILi1EEESI_SI_EEESC_SE_Li128ELb0ELb1ELb0ELb0EEENS1_30DynamicPersistentTileSchedulerILi128ELi128ELb0ELb1ELb0EEEEEEEEEvNT_6ParamsE --------------------------
	.section	.nv.constant0._ZN7cutlass13device_kernelIN5flash19enable_sm80_to_sm89INS1_16FlashAttnFwdSm80INS1_25CollectiveMainloopFwdSm80ILi4ELi1ELb0EN4cute5tupleIJNS5_1CILi128EEENS7_ILi64EEENS7_ILi96EEEEEELi96ENS_10bfloat16_tEfNS_4arch4Sm80ELb1ELb0ELb0ELb0ELb1ELb0ELb1ELb0EEENS1_21CollectiveEpilogueFwdINS6_IJS8_SA_S9_EEENS6_IJNS7_ILi1EEESI_SI_EEESC_SE_Li128ELb0ELb1ELb0ELb0EEENS1_30DynamicPersistentTileSchedulerILi128ELi128ELb0ELb1ELb0EEEEEEEEEvNT_6ParamsE,"a",@progbits
	.sectionflags	@""
	.align	4
.nv.constant0._ZN7cutlass13device_kernelIN5flash19enable_sm80_to_sm89INS1_16FlashAttnFwdSm80INS1_25CollectiveMainloopFwdSm80ILi4ELi1ELb0EN4cute5tupleIJNS5_1CILi128EEENS7_ILi64EEENS7_ILi96EEEEEELi96ENS_10bfloat16_tEfNS_4arch4Sm80ELb1ELb0ELb0ELb0ELb1ELb0ELb1ELb0EEENS1_21CollectiveEpilogueFwdINS6_IJS8_SA_S9_EEENS6_IJNS7_ILi1EEESI_SI_EEESC_SE_Li128ELb0ELb1ELb0ELb0EEENS1_30DynamicPersistentTileSchedulerILi128ELi128ELb0ELb1ELb0EEEEEEEEEvNT_6ParamsE:
	.zero		1592


//--------------------- .nv.constant0._ZN7cutlass13device_kernelIN5flash19enable_sm80_to_sm89INS1_16FlashAttnFwdSm80INS1_25CollectiveMainloopFwdSm80ILi4ELi1ELb0EN4cute5tupleIJNS5_1CILi128EEENS7_ILi64EEENS7_ILi96EEEEEELi96ENS_10bfloat16_tEfNS_4arch4Sm80ELb1ELb0ELb0ELb1ELb1ELb0ELb1ELb0EEENS1_21CollectiveEpilogueFwdINS6_IJS8_SA_S9_EEENS6_IJNS7_ILi1EEESI_SI_EEESC_SE_Li128ELb1ELb1ELb0ELb0EEENS1_19SingleTileSchedulerILb1ELb0ELb1ELi128EEEEEEEEEvNT_6ParamsE --------------------------
	.section	.nv.constant0._ZN7cutlass13device_kernelIN5flash19enable_sm80_to_sm89INS1_16FlashAttnFwdSm80INS1_25CollectiveMainloopFwdSm80ILi4ELi1ELb0EN4cute5tupleIJNS5_1CILi128EEENS7_ILi64EEENS7_ILi96EEEEEELi96ENS_10bfloat16_tEfNS_4arch4Sm80ELb1ELb0ELb0ELb1ELb1ELb0ELb1ELb0EEENS1_21CollectiveEpilogueFwdINS6_IJS8_SA_S9_EEENS6_IJNS7_ILi1EEESI_SI_EEESC_SE_Li128ELb1ELb1ELb0ELb0EEENS1_19SingleTileSchedulerILb1ELb0ELb1ELi128EEEEEEEEEvNT_6ParamsE,"a",@progbits
	.sectionflags	@""
	.align	4
.nv.constant0._ZN7cutlass13device_kernelIN5flash19enable_sm80_to_sm89INS1_16FlashAttnFwdSm80INS1_25CollectiveMainloopFwdSm80ILi4ELi1ELb0EN4cute5tupleIJNS5_1CILi128EEENS7_ILi64EEENS7_ILi96EEEEEELi96ENS_10bfloat16_tEfNS_4arch4Sm80ELb1ELb0ELb0ELb1ELb1ELb0ELb1ELb0EEENS1_21CollectiveEpilogueFwdINS6_IJS8_SA_S9_EEENS6_IJNS7_ILi1EEESI_SI_EEESC_SE_Li128ELb1ELb1ELb0ELb0EEENS1_19SingleTileSchedulerILb1ELb0ELb1ELi128EEEEEEEEEvNT_6ParamsE:
	.zero		1576


//--------------------- .nv.constant0._ZN7cutlass13device_kernelIN5flash19enable_sm80_to_sm89INS1_16FlashAttnFwdSm80INS1_25CollectiveMainloopFwdSm80ILi4ELi1ELb0EN4cute5tupleIJNS5_1CILi128EEENS7_ILi64EEENS7_ILi96EEEEEELi96ENS_10bfloat16_tEfNS_4arch4Sm80ELb1ELb0ELb0ELb1ELb1ELb1ELb1ELb0EEENS1_21CollectiveEpilogueFwdINS6_IJS8_SA_S9_EEENS6_IJNS7_ILi1EEESI_SI_EEESC_SE_Li128ELb1ELb1ELb0ELb0EEENS1_19SingleTileSchedulerILb1ELb0ELb1ELi128EEEEEEEEEvNT_6ParamsE --------------------------
	.section	.nv.constant0._ZN7cutlass13device_kernelIN5flash19enable_sm80_to_sm89INS1_16FlashAttnFwdSm80INS1_25CollectiveMainloopFwdSm80ILi4ELi1ELb0EN4cute5tupleIJNS5_1CILi128EEENS7_ILi64EEENS7_ILi96EEEEEELi96ENS_10bfloat16_tEfNS_4arch4Sm80ELb1ELb0ELb0ELb1ELb1ELb1ELb1ELb0EEENS1_21CollectiveEpilogueFwdINS6_IJS8_SA_S9_EEENS6_IJNS7_ILi1EEESI_SI_EEESC_SE_Li128ELb1ELb1ELb0ELb0EEENS1_19SingleTileSchedulerILb1ELb0ELb1ELi128EEEEEEEEEvNT_6ParamsE,"a",@progbits
	.sectionflags	@""
	.align	4
.nv.constant0._ZN7cutlass13device_kernelIN5flash19enable_sm80_to_sm89INS1_16FlashAttnFwdSm80INS1_25CollectiveMainloopFwdSm80ILi4ELi1ELb0EN4cute5tupleIJNS5_1CILi128EEENS7_ILi64EEENS7_ILi96EEEEEELi96ENS_10bfloat16_tEfNS_4arch4Sm80ELb1ELb0ELb0ELb1ELb1ELb1ELb1ELb0EEENS1_21CollectiveEpilogueFwdINS6_IJS8_SA_S9_EEENS6_IJNS7_ILi1EEESI_SI_EEESC_SE_Li128ELb1ELb1ELb0ELb0EEENS1_19SingleTileSchedulerILb1ELb0ELb1ELi128EEEEEEEEEvNT_6ParamsE:
	.zero		1576


//--------------------- SYMBOLS --------------------------

	.type		.nv.reservedSmem.offset0,@object
	.size		.nv.reservedSmem.offset0,0x4
